//
// Generated by NVIDIA NVVM Compiler
//
// Compiler Build ID: CL-36424714
// Cuda compilation tools, release 13.0, V13.0.88
// Based on NVVM 20.0.0
//

.version 9.0
.target sm_100
.address_size 64

	// .globl	_Z13kmeans_kernelPiPfiS0_S0_iii

.visible .entry _Z13kmeans_kernelPiPfiS0_S0_iii(
	.param .u64 .ptr .align 1 _Z13kmeans_kernelPiPfiS0_S0_iii_param_0,
	.param .u64 .ptr .align 1 _Z13kmeans_kernelPiPfiS0_S0_iii_param_1,
	.param .u32 _Z13kmeans_kernelPiPfiS0_S0_iii_param_2,
	.param .u64 .ptr .align 1 _Z13kmeans_kernelPiPfiS0_S0_iii_param_3,
	.param .u64 .ptr .align 1 _Z13kmeans_kernelPiPfiS0_S0_iii_param_4,
	.param .u32 _Z13kmeans_kernelPiPfiS0_S0_iii_param_5,
	.param .u32 _Z13kmeans_kernelPiPfiS0_S0_iii_param_6,
	.param .u32 _Z13kmeans_kernelPiPfiS0_S0_iii_param_7
)
{
	.reg .pred 	%p<40>;
	.reg .b32 	%r<130>;
	.reg .b32 	%f<296>;
	.reg .b64 	%rd<80>;

	ld.param.u64 	%rd15, [_Z13kmeans_kernelPiPfiS0_S0_iii_param_0];
	ld.param.u64 	%rd16, [_Z13kmeans_kernelPiPfiS0_S0_iii_param_1];
	ld.param.u32 	%r61, [_Z13kmeans_kernelPiPfiS0_S0_iii_param_2];
	ld.param.u64 	%rd17, [_Z13kmeans_kernelPiPfiS0_S0_iii_param_3];
	ld.param.u64 	%rd18, [_Z13kmeans_kernelPiPfiS0_S0_iii_param_4];
	ld.param.u32 	%r62, [_Z13kmeans_kernelPiPfiS0_S0_iii_param_5];
	ld.param.u32 	%r63, [_Z13kmeans_kernelPiPfiS0_S0_iii_param_6];
	ld.param.u32 	%r64, [_Z13kmeans_kernelPiPfiS0_S0_iii_param_7];
	cvta.to.global.u64 	%rd1, %rd18;
	cvta.to.global.u64 	%rd2, %rd16;
	cvta.to.global.u64 	%rd3, %rd17;
	cvta.to.global.u64 	%rd4, %rd15;
	mov.u32 	%r65, %ctaid.x;
	mov.u32 	%r66, %ntid.x;
	mov.u32 	%r67, %tid.x;
	mad.lo.s32 	%r1, %r65, %r66, %r67;
	min.s32 	%r68, %r61, %r62;
	setp.le.s32 	%p1, %r68, %r1;
	@%p1 bra 	$L__BB0_55;
	setp.lt.s32 	%p2, %r63, 1;
	mul.lo.s32 	%r69, %r63, %r1;
	cvt.rn.f32.s32 	%f1, %r69;
	@%p2 bra 	$L__BB0_36;
	setp.gt.s32 	%p15, %r64, 0;
	@%p15 bra 	$L__BB0_8;
	and.b32  	%r2, %r63, 3;
	and.b32  	%r3, %r63, 2147483644;
$L__BB0_4:
	setp.lt.u32 	%p16, %r63, 4;
	mov.f32 	%f294, 0f00000000;
	@%p16 bra 	$L__BB0_7;
	mov.b32 	%r122, 0;
	mov.f32 	%f293, 0f7F7FFFFF;
	mov.f32 	%f294, 0f00000000;
$L__BB0_6:
	setp.gt.f32 	%p17, %f293, 0f00000000;
	cvt.rn.f32.u32 	%f121, %r122;
	selp.f32 	%f293, 0f00000000, %f293, %p17;
	selp.f32 	%f294, %f121, %f294, %p17;
	add.s32 	%r122, %r122, 4;
	setp.ne.s32 	%p18, %r122, %r3;
	@%p18 bra 	$L__BB0_6;
$L__BB0_7:
	setp.eq.s32 	%p19, %r2, 0;
	selp.f32 	%f122, %f294, %f294, %p19;
	add.f32 	%f123, %f122, %f1;
	cvt.rzi.s32.f32 	%r85, %f123;
	mul.wide.s32 	%rd35, %r85, 4;
	add.s64 	%rd36, %rd4, %rd35;
	ld.global.u32 	%r86, [%rd36];
	add.s32 	%r87, %r86, 1;
	st.global.u32 	[%rd36], %r87;
	add.s32 	%r1, %r1, %r61;
	setp.lt.s32 	%p20, %r1, %r62;
	@%p20 bra 	$L__BB0_4;
	bra.uni 	$L__BB0_55;
$L__BB0_8:
	and.b32  	%r4, %r64, 15;
	and.b32  	%r5, %r64, 7;
	add.s32 	%r6, %r5, -1;
	and.b32  	%r7, %r64, 3;
	and.b32  	%r8, %r64, 2147483640;
	and.b32  	%r9, %r64, 1;
	and.b32  	%r10, %r64, 2147483632;
	neg.s32 	%r11, %r8;
	add.s64 	%rd5, %rd3, 16;
$L__BB0_9:
	mul.lo.s32 	%r13, %r1, %r64;
	mov.b32 	%r115, 0;
	mov.f32 	%f283, 0f7F7FFFFF;
	mov.f32 	%f282, 0f00000000;
$L__BB0_10:
	setp.lt.u32 	%p21, %r64, 8;
	mul.lo.s32 	%r23, %r115, %r64;
	mov.b32 	%r119, 0;
	mov.f32 	%f291, 0f00000000;
	@%p21 bra 	$L__BB0_13;
	mul.wide.u32 	%rd37, %r23, 4;
	add.s64 	%rd38, %rd1, %rd37;
	add.s64 	%rd79, %rd38, 16;
	mov.f32 	%f291, 0f00000000;
	mov.u32 	%r116, %r13;
	mov.u32 	%r117, %r11;
$L__BB0_12:
	.pragma "nounroll";
	mul.wide.s32 	%rd39, %r116, 4;
	add.s64 	%rd40, %rd5, %rd39;
	ld.global.f32 	%f129, [%rd40+-16];
	ld.global.f32 	%f130, [%rd79+-16];
	sub.f32 	%f131, %f129, %f130;
	fma.rn.f32 	%f132, %f131, %f131, %f291;
	ld.global.f32 	%f133, [%rd40+-12];
	ld.global.f32 	%f134, [%rd79+-12];
	sub.f32 	%f135, %f133, %f134;
	fma.rn.f32 	%f136, %f135, %f135, %f132;
	ld.global.f32 	%f137, [%rd40+-8];
	ld.global.f32 	%f138, [%rd79+-8];
	sub.f32 	%f139, %f137, %f138;
	fma.rn.f32 	%f140, %f139, %f139, %f136;
	ld.global.f32 	%f141, [%rd40+-4];
	ld.global.f32 	%f142, [%rd79+-4];
	sub.f32 	%f143, %f141, %f142;
	fma.rn.f32 	%f144, %f143, %f143, %f140;
	ld.global.f32 	%f145, [%rd40];
	ld.global.f32 	%f146, [%rd79];
	sub.f32 	%f147, %f145, %f146;
	fma.rn.f32 	%f148, %f147, %f147, %f144;
	ld.global.f32 	%f149, [%rd40+4];
	ld.global.f32 	%f150, [%rd79+4];
	sub.f32 	%f151, %f149, %f150;
	fma.rn.f32 	%f152, %f151, %f151, %f148;
	ld.global.f32 	%f153, [%rd40+8];
	ld.global.f32 	%f154, [%rd79+8];
	sub.f32 	%f155, %f153, %f154;
	fma.rn.f32 	%f156, %f155, %f155, %f152;
	ld.global.f32 	%f157, [%rd40+12];
	ld.global.f32 	%f158, [%rd79+12];
	sub.f32 	%f159, %f157, %f158;
	fma.rn.f32 	%f291, %f159, %f159, %f156;
	add.s32 	%r117, %r117, 8;
	add.s32 	%r116, %r116, 8;
	add.s64 	%rd79, %rd79, 32;
	setp.ne.s32 	%p22, %r117, 0;
	mov.u32 	%r119, %r8;
	@%p22 bra 	$L__BB0_12;
$L__BB0_13:
	setp.eq.s32 	%p23, %r5, 0;
	@%p23 bra 	$L__BB0_21;
	setp.lt.u32 	%p24, %r6, 3;
	@%p24 bra 	$L__BB0_16;
	add.s32 	%r90, %r119, %r13;
	mul.wide.s32 	%rd41, %r90, 4;
	add.s64 	%rd42, %rd3, %rd41;
	ld.global.f32 	%f161, [%rd42];
	add.s32 	%r91, %r119, %r23;
	mul.wide.u32 	%rd43, %r91, 4;
	add.s64 	%rd44, %rd1, %rd43;
	ld.global.f32 	%f162, [%rd44];
	sub.f32 	%f163, %f161, %f162;
	fma.rn.f32 	%f164, %f163, %f163, %f291;
	ld.global.f32 	%f165, [%rd42+4];
	cvt.u64.u32 	%rd45, %r23;
	cvt.u64.u32 	%rd46, %r119;
	add.s64 	%rd47, %rd46, %rd45;
	shl.b64 	%rd48, %rd47, 2;
	add.s64 	%rd49, %rd1, %rd48;
	ld.global.f32 	%f166, [%rd49+4];
	sub.f32 	%f167, %f165, %f166;
	fma.rn.f32 	%f168, %f167, %f167, %f164;
	ld.global.f32 	%f169, [%rd42+8];
	ld.global.f32 	%f170, [%rd49+8];
	sub.f32 	%f171, %f169, %f170;
	fma.rn.f32 	%f172, %f171, %f171, %f168;
	ld.global.f32 	%f173, [%rd42+12];
	ld.global.f32 	%f174, [%rd49+12];
	sub.f32 	%f175, %f173, %f174;
	fma.rn.f32 	%f291, %f175, %f175, %f172;
	add.s32 	%r119, %r119, 4;
$L__BB0_16:
	setp.eq.s32 	%p25, %r7, 0;
	@%p25 bra 	$L__BB0_21;
	setp.eq.s32 	%p26, %r7, 1;
	@%p26 bra 	$L__BB0_19;
	add.s32 	%r92, %r119, %r13;
	mul.wide.s32 	%rd50, %r92, 4;
	add.s64 	%rd51, %rd3, %rd50;
	ld.global.f32 	%f177, [%rd51];
	add.s32 	%r93, %r119, %r23;
	mul.wide.u32 	%rd52, %r93, 4;
	add.s64 	%rd53, %rd1, %rd52;
	ld.global.f32 	%f178, [%rd53];
	sub.f32 	%f179, %f177, %f178;
	fma.rn.f32 	%f180, %f179, %f179, %f291;
	ld.global.f32 	%f181, [%rd51+4];
	cvt.u64.u32 	%rd54, %r23;
	cvt.u64.u32 	%rd55, %r119;
	add.s64 	%rd56, %rd55, %rd54;
	shl.b64 	%rd57, %rd56, 2;
	add.s64 	%rd58, %rd1, %rd57;
	ld.global.f32 	%f182, [%rd58+4];
	sub.f32 	%f183, %f181, %f182;
	fma.rn.f32 	%f291, %f183, %f183, %f180;
	add.s32 	%r119, %r119, 2;
$L__BB0_19:
	setp.eq.s32 	%p27, %r9, 0;
	@%p27 bra 	$L__BB0_21;
	add.s32 	%r94, %r119, %r13;
	mul.wide.s32 	%rd59, %r94, 4;
	add.s64 	%rd60, %rd3, %rd59;
	ld.global.f32 	%f184, [%rd60];
	add.s32 	%r95, %r119, %r23;
	mul.wide.u32 	%rd61, %r95, 4;
	add.s64 	%rd62, %rd1, %rd61;
	ld.global.f32 	%f185, [%rd62];
	sub.f32 	%f186, %f184, %f185;
	fma.rn.f32 	%f291, %f186, %f186, %f291;
$L__BB0_21:
	setp.lt.f32 	%p28, %f291, %f283;
	cvt.rn.f32.u32 	%f187, %r115;
	selp.f32 	%f283, %f291, %f283, %p28;
	selp.f32 	%f282, %f187, %f282, %p28;
	add.s32 	%r115, %r115, 1;
	setp.ne.s32 	%p29, %r115, %r63;
	@%p29 bra 	$L__BB0_10;
	setp.lt.u32 	%p30, %r64, 16;
	add.f32 	%f188, %f282, %f1;
	cvt.rzi.s32.f32 	%r97, %f188;
	mul.wide.s32 	%rd63, %r97, 4;
	add.s64 	%rd64, %rd4, %rd63;
	ld.global.u32 	%r98, [%rd64];
	add.s32 	%r99, %r98, 1;
	st.global.u32 	[%rd64], %r99;
	mul.lo.s32 	%r34, %r97, %r64;
	mov.b32 	%r113, 0;
	@%p30 bra 	$L__BB0_25;
	mov.b32 	%r111, 0;
$L__BB0_24:
	.pragma "nounroll";
	add.s32 	%r101, %r111, %r13;
	mul.wide.s32 	%rd65, %r101, 4;
	add.s64 	%rd66, %rd3, %rd65;
	ld.global.f32 	%f189, [%rd66];
	add.s32 	%r102, %r111, %r34;
	mul.wide.s32 	%rd67, %r102, 4;
	add.s64 	%rd68, %rd2, %rd67;
	ld.global.f32 	%f190, [%rd68];
	add.f32 	%f191, %f189, %f190;
	st.global.f32 	[%rd68], %f191;
	ld.global.f32 	%f192, [%rd66+4];
	ld.global.f32 	%f193, [%rd68+4];
	add.f32 	%f194, %f192, %f193;
	st.global.f32 	[%rd68+4], %f194;
	ld.global.f32 	%f195, [%rd66+8];
	ld.global.f32 	%f196, [%rd68+8];
	add.f32 	%f197, %f195, %f196;
	st.global.f32 	[%rd68+8], %f197;
	ld.global.f32 	%f198, [%rd66+12];
	ld.global.f32 	%f199, [%rd68+12];
	add.f32 	%f200, %f198, %f199;
	st.global.f32 	[%rd68+12], %f200;
	ld.global.f32 	%f201, [%rd66+16];
	ld.global.f32 	%f202, [%rd68+16];
	add.f32 	%f203, %f201, %f202;
	st.global.f32 	[%rd68+16], %f203;
	ld.global.f32 	%f204, [%rd66+20];
	ld.global.f32 	%f205, [%rd68+20];
	add.f32 	%f206, %f204, %f205;
	st.global.f32 	[%rd68+20], %f206;
	ld.global.f32 	%f207, [%rd66+24];
	ld.global.f32 	%f208, [%rd68+24];
	add.f32 	%f209, %f207, %f208;
	st.global.f32 	[%rd68+24], %f209;
	ld.global.f32 	%f210, [%rd66+28];
	ld.global.f32 	%f211, [%rd68+28];
	add.f32 	%f212, %f210, %f211;
	st.global.f32 	[%rd68+28], %f212;
	ld.global.f32 	%f213, [%rd66+32];
	ld.global.f32 	%f214, [%rd68+32];
	add.f32 	%f215, %f213, %f214;
	st.global.f32 	[%rd68+32], %f215;
	ld.global.f32 	%f216, [%rd66+36];
	ld.global.f32 	%f217, [%rd68+36];
	add.f32 	%f218, %f216, %f217;
	st.global.f32 	[%rd68+36], %f218;
	ld.global.f32 	%f219, [%rd66+40];
	ld.global.f32 	%f220, [%rd68+40];
	add.f32 	%f221, %f219, %f220;
	st.global.f32 	[%rd68+40], %f221;
	ld.global.f32 	%f222, [%rd66+44];
	ld.global.f32 	%f223, [%rd68+44];
	add.f32 	%f224, %f222, %f223;
	st.global.f32 	[%rd68+44], %f224;
	ld.global.f32 	%f225, [%rd66+48];
	ld.global.f32 	%f226, [%rd68+48];
	add.f32 	%f227, %f225, %f226;
	st.global.f32 	[%rd68+48], %f227;
	ld.global.f32 	%f228, [%rd66+52];
	ld.global.f32 	%f229, [%rd68+52];
	add.f32 	%f230, %f228, %f229;
	st.global.f32 	[%rd68+52], %f230;
	ld.global.f32 	%f231, [%rd66+56];
	ld.global.f32 	%f232, [%rd68+56];
	add.f32 	%f233, %f231, %f232;
	st.global.f32 	[%rd68+56], %f233;
	ld.global.f32 	%f234, [%rd66+60];
	ld.global.f32 	%f235, [%rd68+60];
	add.f32 	%f236, %f234, %f235;
	st.global.f32 	[%rd68+60], %f236;
	add.s32 	%r111, %r111, 16;
	setp.ne.s32 	%p31, %r111, %r10;
	mov.u32 	%r113, %r10;
	@%p31 bra 	$L__BB0_24;
$L__BB0_25:
	setp.eq.s32 	%p32, %r4, 0;
	@%p32 bra 	$L__BB0_35;
	add.s32 	%r103, %r4, -1;
	setp.lt.u32 	%p33, %r103, 7;
	@%p33 bra 	$L__BB0_28;
	add.s32 	%r104, %r113, %r13;
	mul.wide.s32 	%rd69, %r104, 4;
	add.s64 	%rd70, %rd3, %rd69;
	ld.global.f32 	%f237, [%rd70];
	add.s32 	%r105, %r113, %r34;
	mul.wide.s32 	%rd71, %r105, 4;
	add.s64 	%rd72, %rd2, %rd71;
	ld.global.f32 	%f238, [%rd72];
	add.f32 	%f239, %f237, %f238;
	st.global.f32 	[%rd72], %f239;
	ld.global.f32 	%f240, [%rd70+4];
	ld.global.f32 	%f241, [%rd72+4];
	add.f32 	%f242, %f240, %f241;
	st.global.f32 	[%rd72+4], %f242;
	ld.global.f32 	%f243, [%rd70+8];
	ld.global.f32 	%f244, [%rd72+8];
	add.f32 	%f245, %f243, %f244;
	st.global.f32 	[%rd72+8], %f245;
	ld.global.f32 	%f246, [%rd70+12];
	ld.global.f32 	%f247, [%rd72+12];
	add.f32 	%f248, %f246, %f247;
	st.global.f32 	[%rd72+12], %f248;
	ld.global.f32 	%f249, [%rd70+16];
	ld.global.f32 	%f250, [%rd72+16];
	add.f32 	%f251, %f249, %f250;
	st.global.f32 	[%rd72+16], %f251;
	ld.global.f32 	%f252, [%rd70+20];
	ld.global.f32 	%f253, [%rd72+20];
	add.f32 	%f254, %f252, %f253;
	st.global.f32 	[%rd72+20], %f254;
	ld.global.f32 	%f255, [%rd70+24];
	ld.global.f32 	%f256, [%rd72+24];
	add.f32 	%f257, %f255, %f256;
	st.global.f32 	[%rd72+24], %f257;
	ld.global.f32 	%f258, [%rd70+28];
	ld.global.f32 	%f259, [%rd72+28];
	add.f32 	%f260, %f258, %f259;
	st.global.f32 	[%rd72+28], %f260;
	add.s32 	%r113, %r113, 8;
$L__BB0_28:
	@%p23 bra 	$L__BB0_35;
	setp.lt.u32 	%p35, %r6, 3;
	@%p35 bra 	$L__BB0_31;
	add.s32 	%r106, %r113, %r13;
	mul.wide.s32 	%rd73, %r106, 4;
	add.s64 	%rd74, %rd3, %rd73;
	ld.global.f32 	%f261, [%rd74];
	add.s32 	%r107, %r113, %r34;
	mul.wide.s32 	%rd75, %r107, 4;
	add.s64 	%rd76, %rd2, %rd75;
	ld.global.f32 	%f262, [%rd76];
	add.f32 	%f263, %f261, %f262;
	st.global.f32 	[%rd76], %f263;
	ld.global.f32 	%f264, [%rd74+4];
	ld.global.f32 	%f265, [%rd76+4];
	add.f32 	%f266, %f264, %f265;
	st.global.f32 	[%rd76+4], %f266;
	ld.global.f32 	%f267, [%rd74+8];
	ld.global.f32 	%f268, [%rd76+8];
	add.f32 	%f269, %f267, %f268;
	st.global.f32 	[%rd76+8], %f269;
	ld.global.f32 	%f270, [%rd74+12];
	ld.global.f32 	%f271, [%rd76+12];
	add.f32 	%f272, %f270, %f271;
	st.global.f32 	[%rd76+12], %f272;
	add.s32 	%r113, %r113, 4;
$L__BB0_31:
	setp.eq.s32 	%p36, %r7, 0;
	@%p36 bra 	$L__BB0_35;
	setp.eq.s32 	%p37, %r7, 1;
	add.s32 	%r108, %r113, %r13;
	mul.wide.s32 	%rd77, %r108, 4;
	add.s64 	%rd6, %rd3, %rd77;
	ld.global.f32 	%f273, [%rd6];
	add.s32 	%r109, %r113, %r34;
	mul.wide.s32 	%rd78, %r109, 4;
	add.s64 	%rd7, %rd2, %rd78;
	ld.global.f32 	%f274, [%rd7];
	add.f32 	%f275, %f273, %f274;
	st.global.f32 	[%rd7], %f275;
	@%p37 bra 	$L__BB0_35;
	setp.eq.s32 	%p38, %r7, 2;
	ld.global.f32 	%f276, [%rd6+4];
	ld.global.f32 	%f277, [%rd7+4];
	add.f32 	%f278, %f276, %f277;
	st.global.f32 	[%rd7+4], %f278;
	@%p38 bra 	$L__BB0_35;
	ld.global.f32 	%f279, [%rd6+8];
	ld.global.f32 	%f280, [%rd7+8];
	add.f32 	%f281, %f279, %f280;
	st.global.f32 	[%rd7+8], %f281;
$L__BB0_35:
	add.s32 	%r1, %r1, %r61;
	setp.lt.s32 	%p39, %r1, %r62;
	@%p39 bra 	$L__BB0_9;
	bra.uni 	$L__BB0_55;
$L__BB0_36:
	setp.gt.s32 	%p3, %r64, 0;
	@%p3 bra 	$L__BB0_40;
	cvt.rzi.s32.f32 	%r70, %f1;
	mul.wide.s32 	%rd19, %r70, 4;
	add.s64 	%rd11, %rd4, %rd19;
	ld.global.u32 	%r128, [%rd11];
$L__BB0_38:
	add.s32 	%r128, %r128, 1;
	add.s32 	%r1, %r1, %r61;
	setp.lt.s32 	%p4, %r1, %r62;
	@%p4 bra 	$L__BB0_38;
	st.global.u32 	[%rd11], %r128;
	bra.uni 	$L__BB0_55;
$L__BB0_40:
	and.b32  	%r40, %r64, 15;
	add.s32 	%r41, %r40, -1;
	and.b32  	%r42, %r64, 7;
	add.s32 	%r43, %r42, -1;
	cvt.rzi.s32.f32 	%r71, %f1;
	mul.wide.s32 	%rd20, %r71, 4;
	add.s64 	%rd12, %rd4, %rd20;
	mul.lo.s32 	%r44, %r71, %r64;
	and.b32  	%r45, %r64, 2147483632;
	and.b32  	%r46, %r64, 3;
$L__BB0_41:
	setp.lt.u32 	%p5, %r64, 16;
	ld.global.u32 	%r73, [%rd12];
	add.s32 	%r74, %r73, 1;
	st.global.u32 	[%rd12], %r74;
	mul.lo.s32 	%r48, %r1, %r64;
	mov.b32 	%r126, 0;
	@%p5 bra 	$L__BB0_44;
	mov.b32 	%r124, 0;
$L__BB0_43:
	.pragma "nounroll";
	add.s32 	%r76, %r124, %r48;
	mul.wide.s32 	%rd21, %r76, 4;
	add.s64 	%rd22, %rd3, %rd21;
	ld.global.f32 	%f24, [%rd22];
	add.s32 	%r77, %r124, %r44;
	mul.wide.s32 	%rd23, %r77, 4;
	add.s64 	%rd24, %rd2, %rd23;
	ld.global.f32 	%f25, [%rd24];
	add.f32 	%f26, %f24, %f25;
	st.global.f32 	[%rd24], %f26;
	ld.global.f32 	%f27, [%rd22+4];
	ld.global.f32 	%f28, [%rd24+4];
	add.f32 	%f29, %f27, %f28;
	st.global.f32 	[%rd24+4], %f29;
	ld.global.f32 	%f30, [%rd22+8];
	ld.global.f32 	%f31, [%rd24+8];
	add.f32 	%f32, %f30, %f31;
	st.global.f32 	[%rd24+8], %f32;
	ld.global.f32 	%f33, [%rd22+12];
	ld.global.f32 	%f34, [%rd24+12];
	add.f32 	%f35, %f33, %f34;
	st.global.f32 	[%rd24+12], %f35;
	ld.global.f32 	%f36, [%rd22+16];
	ld.global.f32 	%f37, [%rd24+16];
	add.f32 	%f38, %f36, %f37;
	st.global.f32 	[%rd24+16], %f38;
	ld.global.f32 	%f39, [%rd22+20];
	ld.global.f32 	%f40, [%rd24+20];
	add.f32 	%f41, %f39, %f40;
	st.global.f32 	[%rd24+20], %f41;
	ld.global.f32 	%f42, [%rd22+24];
	ld.global.f32 	%f43, [%rd24+24];
	add.f32 	%f44, %f42, %f43;
	st.global.f32 	[%rd24+24], %f44;
	ld.global.f32 	%f45, [%rd22+28];
	ld.global.f32 	%f46, [%rd24+28];
	add.f32 	%f47, %f45, %f46;
	st.global.f32 	[%rd24+28], %f47;
	ld.global.f32 	%f48, [%rd22+32];
	ld.global.f32 	%f49, [%rd24+32];
	add.f32 	%f50, %f48, %f49;
	st.global.f32 	[%rd24+32], %f50;
	ld.global.f32 	%f51, [%rd22+36];
	ld.global.f32 	%f52, [%rd24+36];
	add.f32 	%f53, %f51, %f52;
	st.global.f32 	[%rd24+36], %f53;
	ld.global.f32 	%f54, [%rd22+40];
	ld.global.f32 	%f55, [%rd24+40];
	add.f32 	%f56, %f54, %f55;
	st.global.f32 	[%rd24+40], %f56;
	ld.global.f32 	%f57, [%rd22+44];
	ld.global.f32 	%f58, [%rd24+44];
	add.f32 	%f59, %f57, %f58;
	st.global.f32 	[%rd24+44], %f59;
	ld.global.f32 	%f60, [%rd22+48];
	ld.global.f32 	%f61, [%rd24+48];
	add.f32 	%f62, %f60, %f61;
	st.global.f32 	[%rd24+48], %f62;
	ld.global.f32 	%f63, [%rd22+52];
	ld.global.f32 	%f64, [%rd24+52];
	add.f32 	%f65, %f63, %f64;
	st.global.f32 	[%rd24+52], %f65;
	ld.global.f32 	%f66, [%rd22+56];
	ld.global.f32 	%f67, [%rd24+56];
	add.f32 	%f68, %f66, %f67;
	st.global.f32 	[%rd24+56], %f68;
	ld.global.f32 	%f69, [%rd22+60];
	ld.global.f32 	%f70, [%rd24+60];
	add.f32 	%f71, %f69, %f70;
	st.global.f32 	[%rd24+60], %f71;
	add.s32 	%r124, %r124, 16;
	setp.ne.s32 	%p6, %r124, %r45;
	mov.u32 	%r126, %r45;
	@%p6 bra 	$L__BB0_43;
$L__BB0_44:
	setp.eq.s32 	%p7, %r40, 0;
	@%p7 bra 	$L__BB0_54;
	setp.lt.u32 	%p8, %r41, 7;
	@%p8 bra 	$L__BB0_47;
	add.s32 	%r78, %r126, %r48;
	mul.wide.s32 	%rd25, %r78, 4;
	add.s64 	%rd26, %rd3, %rd25;
	ld.global.f32 	%f72, [%rd26];
	add.s32 	%r79, %r126, %r44;
	mul.wide.s32 	%rd27, %r79, 4;
	add.s64 	%rd28, %rd2, %rd27;
	ld.global.f32 	%f73, [%rd28];
	add.f32 	%f74, %f72, %f73;
	st.global.f32 	[%rd28], %f74;
	ld.global.f32 	%f75, [%rd26+4];
	ld.global.f32 	%f76, [%rd28+4];
	add.f32 	%f77, %f75, %f76;
	st.global.f32 	[%rd28+4], %f77;
	ld.global.f32 	%f78, [%rd26+8];
	ld.global.f32 	%f79, [%rd28+8];
	add.f32 	%f80, %f78, %f79;
	st.global.f32 	[%rd28+8], %f80;
	ld.global.f32 	%f81, [%rd26+12];
	ld.global.f32 	%f82, [%rd28+12];
	add.f32 	%f83, %f81, %f82;
	st.global.f32 	[%rd28+12], %f83;
	ld.global.f32 	%f84, [%rd26+16];
	ld.global.f32 	%f85, [%rd28+16];
	add.f32 	%f86, %f84, %f85;
	st.global.f32 	[%rd28+16], %f86;
	ld.global.f32 	%f87, [%rd26+20];
	ld.global.f32 	%f88, [%rd28+20];
	add.f32 	%f89, %f87, %f88;
	st.global.f32 	[%rd28+20], %f89;
	ld.global.f32 	%f90, [%rd26+24];
	ld.global.f32 	%f91, [%rd28+24];
	add.f32 	%f92, %f90, %f91;
	st.global.f32 	[%rd28+24], %f92;
	ld.global.f32 	%f93, [%rd26+28];
	ld.global.f32 	%f94, [%rd28+28];
	add.f32 	%f95, %f93, %f94;
	st.global.f32 	[%rd28+28], %f95;
	add.s32 	%r126, %r126, 8;
$L__BB0_47:
	setp.eq.s32 	%p9, %r42, 0;
	@%p9 bra 	$L__BB0_54;
	setp.lt.u32 	%p10, %r43, 3;
	@%p10 bra 	$L__BB0_50;
	add.s32 	%r80, %r126, %r48;
	mul.wide.s32 	%rd29, %r80, 4;
	add.s64 	%rd30, %rd3, %rd29;
	ld.global.f32 	%f96, [%rd30];
	add.s32 	%r81, %r126, %r44;
	mul.wide.s32 	%rd31, %r81, 4;
	add.s64 	%rd32, %rd2, %rd31;
	ld.global.f32 	%f97, [%rd32];
	add.f32 	%f98, %f96, %f97;
	st.global.f32 	[%rd32], %f98;
	ld.global.f32 	%f99, [%rd30+4];
	ld.global.f32 	%f100, [%rd32+4];
	add.f32 	%f101, %f99, %f100;
	st.global.f32 	[%rd32+4], %f101;
	ld.global.f32 	%f102, [%rd30+8];
	ld.global.f32 	%f103, [%rd32+8];
	add.f32 	%f104, %f102, %f103;
	st.global.f32 	[%rd32+8], %f104;
	ld.global.f32 	%f105, [%rd30+12];
	ld.global.f32 	%f106, [%rd32+12];
	add.f32 	%f107, %f105, %f106;
	st.global.f32 	[%rd32+12], %f107;
	add.s32 	%r126, %r126, 4;
$L__BB0_50:
	setp.eq.s32 	%p11, %r46, 0;
	@%p11 bra 	$L__BB0_54;
	setp.eq.s32 	%p12, %r46, 1;
	add.s32 	%r82, %r126, %r48;
	mul.wide.s32 	%rd33, %r82, 4;
	add.s64 	%rd13, %rd3, %rd33;
	ld.global.f32 	%f108, [%rd13];
	add.s32 	%r83, %r126, %r44;
	mul.wide.s32 	%rd34, %r83, 4;
	add.s64 	%rd14, %rd2, %rd34;
	ld.global.f32 	%f109, [%rd14];
	add.f32 	%f110, %f108, %f109;
	st.global.f32 	[%rd14], %f110;
	@%p12 bra 	$L__BB0_54;
	setp.eq.s32 	%p13, %r46, 2;
	ld.global.f32 	%f111, [%rd13+4];
	ld.global.f32 	%f112, [%rd14+4];
	add.f32 	%f113, %f111, %f112;
	st.global.f32 	[%rd14+4], %f113;
	@%p13 bra 	$L__BB0_54;
	ld.global.f32 	%f114, [%rd13+8];
	ld.global.f32 	%f115, [%rd14+8];
	add.f32 	%f116, %f114, %f115;
	st.global.f32 	[%rd14+8], %f116;
$L__BB0_54:
	add.s32 	%r1, %r1, %r61;
	setp.lt.s32 	%p14, %r1, %r62;
	@%p14 bra 	$L__BB0_41;
$L__BB0_55:
	ret;

}
	// .globl	_Z13update_kernelPiS_PfS0_iii
.visible .entry _Z13update_kernelPiS_PfS0_iii(
	.param .u64 .ptr .align 1 _Z13update_kernelPiS_PfS0_iii_param_0,
	.param .u64 .ptr .align 1 _Z13update_kernelPiS_PfS0_iii_param_1,
	.param .u64 .ptr .align 1 _Z13update_kernelPiS_PfS0_iii_param_2,
	.param .u64 .ptr .align 1 _Z13update_kernelPiS_PfS0_iii_param_3,
	.param .u32 _Z13update_kernelPiS_PfS0_iii_param_4,
	.param .u32 _Z13update_kernelPiS_PfS0_iii_param_5,
	.param .u32 _Z13update_kernelPiS_PfS0_iii_param_6
)
{
	.reg .pred 	%p<39>;
	.reg .b32 	%r<215>;
	.reg .b32 	%f<77>;
	.reg .b64 	%rd<87>;

	ld.param.u64 	%rd8, [_Z13update_kernelPiS_PfS0_iii_param_1];
	ld.param.u64 	%rd9, [_Z13update_kernelPiS_PfS0_iii_param_2];
	ld.param.u64 	%rd10, [_Z13update_kernelPiS_PfS0_iii_param_3];
	ld.param.u32 	%r75, [_Z13update_kernelPiS_PfS0_iii_param_4];
	ld.param.u32 	%r76, [_Z13update_kernelPiS_PfS0_iii_param_5];
	ld.param.u32 	%r77, [_Z13update_kernelPiS_PfS0_iii_param_6];
	cvta.to.global.u64 	%rd1, %rd8;
	cvta.to.global.u64 	%rd2, %rd10;
	cvta.to.global.u64 	%rd3, %rd9;
	mov.u32 	%r78, %ctaid.x;
	mov.u32 	%r79, %ntid.x;
	mov.u32 	%r80, %tid.x;
	mad.lo.s32 	%r1, %r78, %r79, %r80;
	setp.ge.s32 	%p1, %r1, %r75;
	@%p1 bra 	$L__BB1_53;
	setp.lt.s32 	%p2, %r77, 1;
	@%p2 bra 	$L__BB1_13;
	mul.lo.s32 	%r2, %r77, %r1;
	and.b32  	%r3, %r77, 7;
	setp.lt.u32 	%p3, %r77, 8;
	mov.b32 	%r184, 0;
	@%p3 bra 	$L__BB1_5;
	and.b32  	%r184, %r77, 2147483640;
	mov.b32 	%r187, 0;
$L__BB1_4:
	.pragma "nounroll";
	add.s32 	%r83, %r187, %r2;
	mul.wide.s32 	%rd11, %r83, 4;
	add.s64 	%rd12, %rd2, %rd11;
	mov.b32 	%r84, 0;
	st.global.u32 	[%rd12], %r84;
	st.global.u32 	[%rd12+4], %r84;
	st.global.u32 	[%rd12+8], %r84;
	st.global.u32 	[%rd12+12], %r84;
	st.global.u32 	[%rd12+16], %r84;
	st.global.u32 	[%rd12+20], %r84;
	st.global.u32 	[%rd12+24], %r84;
	st.global.u32 	[%rd12+28], %r84;
	add.s32 	%r187, %r187, 8;
	setp.eq.s32 	%p4, %r187, %r184;
	@%p4 bra 	$L__BB1_5;
	bra.uni 	$L__BB1_4;
$L__BB1_5:
	setp.eq.s32 	%p5, %r3, 0;
	@%p5 bra 	$L__BB1_13;
	and.b32  	%r6, %r77, 3;
	setp.lt.u32 	%p6, %r3, 4;
	@%p6 bra 	$L__BB1_8;
	add.s32 	%r85, %r184, %r2;
	mul.wide.s32 	%rd13, %r85, 4;
	add.s64 	%rd14, %rd2, %rd13;
	mov.b32 	%r86, 0;
	st.global.u32 	[%rd14], %r86;
	st.global.u32 	[%rd14+4], %r86;
	st.global.u32 	[%rd14+8], %r86;
	st.global.u32 	[%rd14+12], %r86;
	add.s32 	%r184, %r184, 4;
$L__BB1_8:
	setp.eq.s32 	%p7, %r6, 0;
	@%p7 bra 	$L__BB1_13;
	setp.eq.s32 	%p8, %r6, 1;
	@%p8 bra 	$L__BB1_11;
	add.s32 	%r87, %r184, %r2;
	mul.wide.s32 	%rd15, %r87, 4;
	add.s64 	%rd16, %rd2, %rd15;
	mov.b32 	%r88, 0;
	st.global.u32 	[%rd16], %r88;
	st.global.u32 	[%rd16+4], %r88;
	add.s32 	%r184, %r184, 2;
$L__BB1_11:
	and.b32  	%r89, %r77, 1;
	setp.eq.b32 	%p9, %r89, 1;
	not.pred 	%p10, %p9;
	@%p10 bra 	$L__BB1_13;
	add.s32 	%r90, %r184, %r2;
	mul.wide.s32 	%rd17, %r90, 4;
	add.s64 	%rd18, %rd2, %rd17;
	mov.b32 	%r91, 0;
	st.global.u32 	[%rd18], %r91;
$L__BB1_13:
	setp.lt.s32 	%p11, %r76, 1;
	mov.b32 	%r200, 0;
	@%p11 bra 	$L__BB1_26;
	and.b32  	%r11, %r76, 15;
	setp.lt.u32 	%p12, %r76, 16;
	mov.b32 	%r200, 0;
	mov.u32 	%r190, %r200;
	@%p12 bra 	$L__BB1_17;
	and.b32  	%r190, %r76, 2147483632;
	mov.b32 	%r200, 0;
	mul.wide.s32 	%rd21, %r75, 4;
	mov.u32 	%r209, %r200;
$L__BB1_16:
	.pragma "nounroll";
	mad.lo.s32 	%r96, %r209, %r75, %r1;
	mul.wide.s32 	%rd19, %r96, 4;
	add.s64 	%rd20, %rd1, %rd19;
	ld.global.u32 	%r97, [%rd20];
	add.s32 	%r98, %r97, %r200;
	mov.b32 	%r99, 0;
	st.global.u32 	[%rd20], %r99;
	add.s64 	%rd22, %rd20, %rd21;
	ld.global.u32 	%r100, [%rd22];
	add.s32 	%r101, %r100, %r98;
	st.global.u32 	[%rd22], %r99;
	add.s64 	%rd23, %rd22, %rd21;
	ld.global.u32 	%r102, [%rd23];
	add.s32 	%r103, %r102, %r101;
	st.global.u32 	[%rd23], %r99;
	add.s64 	%rd24, %rd23, %rd21;
	ld.global.u32 	%r104, [%rd24];
	add.s32 	%r105, %r104, %r103;
	st.global.u32 	[%rd24], %r99;
	add.s64 	%rd25, %rd24, %rd21;
	ld.global.u32 	%r106, [%rd25];
	add.s32 	%r107, %r106, %r105;
	st.global.u32 	[%rd25], %r99;
	add.s64 	%rd26, %rd25, %rd21;
	ld.global.u32 	%r108, [%rd26];
	add.s32 	%r109, %r108, %r107;
	st.global.u32 	[%rd26], %r99;
	add.s64 	%rd27, %rd26, %rd21;
	ld.global.u32 	%r110, [%rd27];
	add.s32 	%r111, %r110, %r109;
	st.global.u32 	[%rd27], %r99;
	add.s64 	%rd28, %rd27, %rd21;
	ld.global.u32 	%r112, [%rd28];
	add.s32 	%r113, %r112, %r111;
	st.global.u32 	[%rd28], %r99;
	add.s64 	%rd29, %rd28, %rd21;
	ld.global.u32 	%r114, [%rd29];
	add.s32 	%r115, %r114, %r113;
	st.global.u32 	[%rd29], %r99;
	add.s64 	%rd30, %rd29, %rd21;
	ld.global.u32 	%r116, [%rd30];
	add.s32 	%r117, %r116, %r115;
	st.global.u32 	[%rd30], %r99;
	add.s64 	%rd31, %rd30, %rd21;
	ld.global.u32 	%r118, [%rd31];
	add.s32 	%r119, %r118, %r117;
	st.global.u32 	[%rd31], %r99;
	add.s64 	%rd32, %rd31, %rd21;
	ld.global.u32 	%r120, [%rd32];
	add.s32 	%r121, %r120, %r119;
	st.global.u32 	[%rd32], %r99;
	add.s64 	%rd33, %rd32, %rd21;
	ld.global.u32 	%r122, [%rd33];
	add.s32 	%r123, %r122, %r121;
	st.global.u32 	[%rd33], %r99;
	add.s64 	%rd34, %rd33, %rd21;
	ld.global.u32 	%r124, [%rd34];
	add.s32 	%r125, %r124, %r123;
	st.global.u32 	[%rd34], %r99;
	add.s64 	%rd35, %rd34, %rd21;
	ld.global.u32 	%r126, [%rd35];
	add.s32 	%r127, %r126, %r125;
	st.global.u32 	[%rd35], %r99;
	add.s64 	%rd36, %rd35, %rd21;
	ld.global.u32 	%r128, [%rd36];
	add.s32 	%r200, %r128, %r127;
	st.global.u32 	[%rd36], %r99;
	add.s32 	%r209, %r209, 16;
	setp.eq.s32 	%p13, %r209, %r190;
	@%p13 bra 	$L__BB1_17;
	bra.uni 	$L__BB1_16;
$L__BB1_17:
	setp.eq.s32 	%p14, %r11, 0;
	@%p14 bra 	$L__BB1_26;
	and.b32  	%r18, %r76, 7;
	setp.lt.u32 	%p15, %r11, 8;
	@%p15 bra 	$L__BB1_20;
	mad.lo.s32 	%r130, %r190, %r75, %r1;
	mul.wide.s32 	%rd37, %r130, 4;
	add.s64 	%rd38, %rd1, %rd37;
	ld.global.u32 	%r131, [%rd38];
	add.s32 	%r132, %r131, %r200;
	mov.b32 	%r133, 0;
	st.global.u32 	[%rd38], %r133;
	mul.wide.s32 	%rd39, %r75, 4;
	add.s64 	%rd40, %rd38, %rd39;
	ld.global.u32 	%r134, [%rd40];
	add.s32 	%r135, %r134, %r132;
	st.global.u32 	[%rd40], %r133;
	add.s64 	%rd41, %rd40, %rd39;
	ld.global.u32 	%r136, [%rd41];
	add.s32 	%r137, %r136, %r135;
	st.global.u32 	[%rd41], %r133;
	add.s64 	%rd42, %rd41, %rd39;
	ld.global.u32 	%r138, [%rd42];
	add.s32 	%r139, %r138, %r137;
	st.global.u32 	[%rd42], %r133;
	add.s64 	%rd43, %rd42, %rd39;
	ld.global.u32 	%r140, [%rd43];
	add.s32 	%r141, %r140, %r139;
	st.global.u32 	[%rd43], %r133;
	add.s64 	%rd44, %rd43, %rd39;
	ld.global.u32 	%r142, [%rd44];
	add.s32 	%r143, %r142, %r141;
	st.global.u32 	[%rd44], %r133;
	add.s64 	%rd45, %rd44, %rd39;
	ld.global.u32 	%r144, [%rd45];
	add.s32 	%r145, %r144, %r143;
	st.global.u32 	[%rd45], %r133;
	add.s64 	%rd46, %rd45, %rd39;
	ld.global.u32 	%r146, [%rd46];
	add.s32 	%r200, %r146, %r145;
	st.global.u32 	[%rd46], %r133;
	add.s32 	%r190, %r190, 8;
$L__BB1_20:
	setp.eq.s32 	%p16, %r18, 0;
	@%p16 bra 	$L__BB1_26;
	and.b32  	%r24, %r76, 3;
	setp.lt.u32 	%p17, %r18, 4;
	@%p17 bra 	$L__BB1_23;
	mad.lo.s32 	%r148, %r190, %r75, %r1;
	mul.wide.s32 	%rd47, %r148, 4;
	add.s64 	%rd48, %rd1, %rd47;
	ld.global.u32 	%r149, [%rd48];
	add.s32 	%r150, %r149, %r200;
	mov.b32 	%r151, 0;
	st.global.u32 	[%rd48], %r151;
	mul.wide.s32 	%rd49, %r75, 4;
	add.s64 	%rd50, %rd48, %rd49;
	ld.global.u32 	%r152, [%rd50];
	add.s32 	%r153, %r152, %r150;
	st.global.u32 	[%rd50], %r151;
	add.s64 	%rd51, %rd50, %rd49;
	ld.global.u32 	%r154, [%rd51];
	add.s32 	%r155, %r154, %r153;
	st.global.u32 	[%rd51], %r151;
	add.s64 	%rd52, %rd51, %rd49;
	ld.global.u32 	%r156, [%rd52];
	add.s32 	%r200, %r156, %r155;
	st.global.u32 	[%rd52], %r151;
	add.s32 	%r190, %r190, 4;
$L__BB1_23:
	setp.eq.s32 	%p18, %r24, 0;
	@%p18 bra 	$L__BB1_26;
	mov.b32 	%r199, 0;
$L__BB1_25:
	.pragma "nounroll";
	mad.lo.s32 	%r158, %r190, %r75, %r1;
	mul.wide.s32 	%rd53, %r158, 4;
	add.s64 	%rd54, %rd1, %rd53;
	ld.global.u32 	%r159, [%rd54];
	add.s32 	%r200, %r159, %r200;
	mov.b32 	%r160, 0;
	st.global.u32 	[%rd54], %r160;
	add.s32 	%r190, %r190, 1;
	add.s32 	%r199, %r199, 1;
	setp.ne.s32 	%p19, %r199, %r24;
	@%p19 bra 	$L__BB1_25;
$L__BB1_26:
	setp.lt.s32 	%p20, %r76, 2;
	@%p20 bra 	$L__BB1_41;
	setp.lt.s32 	%p21, %r77, 1;
	mul.lo.s32 	%r37, %r77, %r1;
	@%p21 bra 	$L__BB1_53;
	and.b32  	%r38, %r77, 7;
	and.b32  	%r39, %r77, 3;
	and.b32  	%r40, %r77, 2147483640;
	and.b32  	%r41, %r77, 1;
	neg.s32 	%r42, %r40;
	mov.b32 	%r201, 1;
$L__BB1_29:
	setp.lt.u32 	%p22, %r77, 8;
	mad.lo.s32 	%r163, %r201, %r75, %r1;
	mul.lo.s32 	%r44, %r163, %r77;
	mov.b32 	%r206, 0;
	@%p22 bra 	$L__BB1_32;
	mov.u32 	%r202, %r37;
	mov.u32 	%r203, %r44;
	mov.u32 	%r204, %r42;
$L__BB1_31:
	.pragma "nounroll";
	mul.wide.s32 	%rd55, %r203, 4;
	add.s64 	%rd56, %rd3, 16;
	add.s64 	%rd57, %rd56, %rd55;
	mul.wide.s32 	%rd58, %r202, 4;
	add.s64 	%rd59, %rd56, %rd58;
	ld.global.f32 	%f2, [%rd57+-16];
	ld.global.f32 	%f3, [%rd59+-16];
	add.f32 	%f4, %f2, %f3;
	st.global.f32 	[%rd59+-16], %f4;
	mov.b32 	%r164, 0;
	st.global.u32 	[%rd57+-16], %r164;
	ld.global.f32 	%f5, [%rd57+-12];
	ld.global.f32 	%f6, [%rd59+-12];
	add.f32 	%f7, %f5, %f6;
	st.global.f32 	[%rd59+-12], %f7;
	st.global.u32 	[%rd57+-12], %r164;
	ld.global.f32 	%f8, [%rd57+-8];
	ld.global.f32 	%f9, [%rd59+-8];
	add.f32 	%f10, %f8, %f9;
	st.global.f32 	[%rd59+-8], %f10;
	st.global.u32 	[%rd57+-8], %r164;
	ld.global.f32 	%f11, [%rd57+-4];
	ld.global.f32 	%f12, [%rd59+-4];
	add.f32 	%f13, %f11, %f12;
	st.global.f32 	[%rd59+-4], %f13;
	st.global.u32 	[%rd57+-4], %r164;
	ld.global.f32 	%f14, [%rd57];
	ld.global.f32 	%f15, [%rd59];
	add.f32 	%f16, %f14, %f15;
	st.global.f32 	[%rd59], %f16;
	st.global.u32 	[%rd57], %r164;
	ld.global.f32 	%f17, [%rd57+4];
	ld.global.f32 	%f18, [%rd59+4];
	add.f32 	%f19, %f17, %f18;
	st.global.f32 	[%rd59+4], %f19;
	st.global.u32 	[%rd57+4], %r164;
	ld.global.f32 	%f20, [%rd57+8];
	ld.global.f32 	%f21, [%rd59+8];
	add.f32 	%f22, %f20, %f21;
	st.global.f32 	[%rd59+8], %f22;
	st.global.u32 	[%rd57+8], %r164;
	ld.global.f32 	%f23, [%rd57+12];
	ld.global.f32 	%f24, [%rd59+12];
	add.f32 	%f25, %f23, %f24;
	st.global.f32 	[%rd59+12], %f25;
	st.global.u32 	[%rd57+12], %r164;
	add.s32 	%r204, %r204, 8;
	add.s32 	%r203, %r203, 8;
	add.s32 	%r202, %r202, 8;
	setp.ne.s32 	%p23, %r204, 0;
	mov.u32 	%r206, %r40;
	@%p23 bra 	$L__BB1_31;
$L__BB1_32:
	setp.eq.s32 	%p24, %r38, 0;
	@%p24 bra 	$L__BB1_40;
	add.s32 	%r165, %r38, -1;
	setp.lt.u32 	%p25, %r165, 3;
	@%p25 bra 	$L__BB1_35;
	add.s32 	%r166, %r206, %r44;
	mul.wide.s32 	%rd60, %r166, 4;
	add.s64 	%rd61, %rd3, %rd60;
	ld.global.f32 	%f26, [%rd61];
	add.s32 	%r167, %r206, %r37;
	mul.wide.s32 	%rd62, %r167, 4;
	add.s64 	%rd63, %rd3, %rd62;
	ld.global.f32 	%f27, [%rd63];
	add.f32 	%f28, %f26, %f27;
	st.global.f32 	[%rd63], %f28;
	mov.b32 	%r168, 0;
	st.global.u32 	[%rd61], %r168;
	ld.global.f32 	%f29, [%rd61+4];
	ld.global.f32 	%f30, [%rd63+4];
	add.f32 	%f31, %f29, %f30;
	st.global.f32 	[%rd63+4], %f31;
	st.global.u32 	[%rd61+4], %r168;
	ld.global.f32 	%f32, [%rd61+8];
	ld.global.f32 	%f33, [%rd63+8];
	add.f32 	%f34, %f32, %f33;
	st.global.f32 	[%rd63+8], %f34;
	st.global.u32 	[%rd61+8], %r168;
	ld.global.f32 	%f35, [%rd61+12];
	ld.global.f32 	%f36, [%rd63+12];
	add.f32 	%f37, %f35, %f36;
	st.global.f32 	[%rd63+12], %f37;
	st.global.u32 	[%rd61+12], %r168;
	add.s32 	%r206, %r206, 4;
$L__BB1_35:
	setp.eq.s32 	%p26, %r39, 0;
	@%p26 bra 	$L__BB1_40;
	setp.eq.s32 	%p27, %r39, 1;
	@%p27 bra 	$L__BB1_38;
	add.s32 	%r169, %r206, %r44;
	mul.wide.s32 	%rd64, %r169, 4;
	add.s64 	%rd65, %rd3, %rd64;
	ld.global.f32 	%f38, [%rd65];
	add.s32 	%r170, %r206, %r37;
	mul.wide.s32 	%rd66, %r170, 4;
	add.s64 	%rd67, %rd3, %rd66;
	ld.global.f32 	%f39, [%rd67];
	add.f32 	%f40, %f38, %f39;
	st.global.f32 	[%rd67], %f40;
	mov.b32 	%r171, 0;
	st.global.u32 	[%rd65], %r171;
	ld.global.f32 	%f41, [%rd65+4];
	ld.global.f32 	%f42, [%rd67+4];
	add.f32 	%f43, %f41, %f42;
	st.global.f32 	[%rd67+4], %f43;
	st.global.u32 	[%rd65+4], %r171;
	add.s32 	%r206, %r206, 2;
$L__BB1_38:
	setp.eq.s32 	%p28, %r41, 0;
	@%p28 bra 	$L__BB1_40;
	add.s32 	%r172, %r206, %r44;
	mul.wide.s32 	%rd68, %r172, 4;
	add.s64 	%rd69, %rd3, %rd68;
	ld.global.f32 	%f44, [%rd69];
	add.s32 	%r173, %r206, %r37;
	mul.wide.s32 	%rd70, %r173, 4;
	add.s64 	%rd71, %rd3, %rd70;
	ld.global.f32 	%f45, [%rd71];
	add.f32 	%f46, %f44, %f45;
	st.global.f32 	[%rd71], %f46;
	mov.b32 	%r174, 0;
	st.global.u32 	[%rd69], %r174;
$L__BB1_40:
	add.s32 	%r201, %r201, 1;
	setp.eq.s32 	%p29, %r201, %r76;
	@%p29 bra 	$L__BB1_41;
	bra.uni 	$L__BB1_29;
$L__BB1_41:
	setp.lt.s32 	%p30, %r77, 1;
	@%p30 bra 	$L__BB1_53;
	ld.param.u64 	%rd86, [_Z13update_kernelPiS_PfS0_iii_param_0];
	mul.lo.s32 	%r61, %r77, %r1;
	cvt.rn.f32.s32 	%f1, %r200;
	cvta.to.global.u64 	%rd72, %rd86;
	mul.wide.s32 	%rd73, %r1, 4;
	add.s64 	%rd4, %rd72, %rd73;
	and.b32  	%r62, %r77, 7;
	setp.lt.u32 	%p31, %r77, 8;
	mov.b32 	%r213, 0;
	@%p31 bra 	$L__BB1_45;
	and.b32  	%r213, %r77, 2147483640;
	neg.s32 	%r211, %r213;
	add.s64 	%rd5, %rd3, 16;
	add.s64 	%rd6, %rd2, 16;
	mov.u32 	%r210, %r61;
$L__BB1_44:
	.pragma "nounroll";
	mul.wide.s32 	%rd74, %r210, 4;
	add.s64 	%rd75, %rd5, %rd74;
	add.s64 	%rd76, %rd6, %rd74;
	ld.global.f32 	%f47, [%rd75+-16];
	div.rn.f32 	%f48, %f47, %f1;
	st.global.f32 	[%rd76+-16], %f48;
	mov.b32 	%r176, 0;
	st.global.u32 	[%rd75+-16], %r176;
	st.global.u32 	[%rd4], %r200;
	ld.global.f32 	%f49, [%rd75+-12];
	div.rn.f32 	%f50, %f49, %f1;
	st.global.f32 	[%rd76+-12], %f50;
	st.global.u32 	[%rd75+-12], %r176;
	st.global.u32 	[%rd4], %r200;
	ld.global.f32 	%f51, [%rd75+-8];
	div.rn.f32 	%f52, %f51, %f1;
	st.global.f32 	[%rd76+-8], %f52;
	st.global.u32 	[%rd75+-8], %r176;
	st.global.u32 	[%rd4], %r200;
	ld.global.f32 	%f53, [%rd75+-4];
	div.rn.f32 	%f54, %f53, %f1;
	st.global.f32 	[%rd76+-4], %f54;
	st.global.u32 	[%rd75+-4], %r176;
	st.global.u32 	[%rd4], %r200;
	ld.global.f32 	%f55, [%rd75];
	div.rn.f32 	%f56, %f55, %f1;
	st.global.f32 	[%rd76], %f56;
	st.global.u32 	[%rd75], %r176;
	st.global.u32 	[%rd4], %r200;
	ld.global.f32 	%f57, [%rd75+4];
	div.rn.f32 	%f58, %f57, %f1;
	st.global.f32 	[%rd76+4], %f58;
	st.global.u32 	[%rd75+4], %r176;
	st.global.u32 	[%rd4], %r200;
	ld.global.f32 	%f59, [%rd75+8];
	div.rn.f32 	%f60, %f59, %f1;
	st.global.f32 	[%rd76+8], %f60;
	st.global.u32 	[%rd75+8], %r176;
	st.global.u32 	[%rd4], %r200;
	ld.global.f32 	%f61, [%rd75+12];
	div.rn.f32 	%f62, %f61, %f1;
	st.global.f32 	[%rd76+12], %f62;
	st.global.u32 	[%rd75+12], %r176;
	st.global.u32 	[%rd4], %r200;
	add.s32 	%r211, %r211, 8;
	add.s32 	%r210, %r210, 8;
	setp.ne.s32 	%p32, %r211, 0;
	@%p32 bra 	$L__BB1_44;
$L__BB1_45:
	setp.eq.s32 	%p33, %r62, 0;
	@%p33 bra 	$L__BB1_53;
	and.b32  	%r70, %r77, 3;
	setp.lt.u32 	%p34, %r62, 4;
	@%p34 bra 	$L__BB1_48;
	add.s32 	%r177, %r213, %r61;
	mul.wide.s32 	%rd77, %r177, 4;
	add.s64 	%rd78, %rd3, %rd77;
	ld.global.f32 	%f63, [%rd78];
	div.rn.f32 	%f64, %f63, %f1;
	add.s64 	%rd79, %rd2, %rd77;
	st.global.f32 	[%rd79], %f64;
	mov.b32 	%r178, 0;
	st.global.u32 	[%rd78], %r178;
	st.global.u32 	[%rd4], %r200;
	ld.global.f32 	%f65, [%rd78+4];
	div.rn.f32 	%f66, %f65, %f1;
	st.global.f32 	[%rd79+4], %f66;
	st.global.u32 	[%rd78+4], %r178;
	st.global.u32 	[%rd4], %r200;
	ld.global.f32 	%f67, [%rd78+8];
	div.rn.f32 	%f68, %f67, %f1;
	st.global.f32 	[%rd79+8], %f68;
	st.global.u32 	[%rd78+8], %r178;
	st.global.u32 	[%rd4], %r200;
	ld.global.f32 	%f69, [%rd78+12];
	div.rn.f32 	%f70, %f69, %f1;
	st.global.f32 	[%rd79+12], %f70;
	st.global.u32 	[%rd78+12], %r178;
	st.global.u32 	[%rd4], %r200;
	add.s32 	%r213, %r213, 4;
$L__BB1_48:
	setp.eq.s32 	%p35, %r70, 0;
	@%p35 bra 	$L__BB1_53;
	setp.eq.s32 	%p36, %r70, 1;
	@%p36 bra 	$L__BB1_51;
	add.s32 	%r179, %r213, %r61;
	mul.wide.s32 	%rd80, %r179, 4;
	add.s64 	%rd81, %rd3, %rd80;
	ld.global.f32 	%f71, [%rd81];
	div.rn.f32 	%f72, %f71, %f1;
	add.s64 	%rd82, %rd2, %rd80;
	st.global.f32 	[%rd82], %f72;
	mov.b32 	%r180, 0;
	st.global.u32 	[%rd81], %r180;
	st.global.u32 	[%rd4], %r200;
	ld.global.f32 	%f73, [%rd81+4];
	div.rn.f32 	%f74, %f73, %f1;
	st.global.f32 	[%rd82+4], %f74;
	st.global.u32 	[%rd81+4], %r180;
	st.global.u32 	[%rd4], %r200;
	add.s32 	%r213, %r213, 2;
$L__BB1_51:
	and.b32  	%r181, %r77, 1;
	setp.eq.b32 	%p37, %r181, 1;
	not.pred 	%p38, %p37;
	@%p38 bra 	$L__BB1_53;
	add.s32 	%r182, %r213, %r61;
	mul.wide.s32 	%rd83, %r182, 4;
	add.s64 	%rd84, %rd3, %rd83;
	ld.global.f32 	%f75, [%rd84];
	div.rn.f32 	%f76, %f75, %f1;
	add.s64 	%rd85, %rd2, %rd83;
	st.global.f32 	[%rd85], %f76;
	mov.b32 	%r183, 0;
	st.global.u32 	[%rd84], %r183;
	st.global.u32 	[%rd4], %r200;
$L__BB1_53:
	ret;

}


// ===== COMPILED SASS (sm_100) =====

	.target	sm_100

	.elftype	@"ET_EXEC"


//--------------------- .note.nv.tkinfo           --------------------------
	.section	.note.nv.tkinfo,"",@"SHT_NOTE"
	.sectionflags	@"SHF_NOTE_NV_TKINFO"
	.tkinfo
        /*0018*/ 	.word	0x00000002
        /*0030*/ 	.string	""
        /*0030*/ 	.string	"ptxas"
        /*0030*/ 	.string	"Cuda compilation tools, release 13.0, V13.0.88"
        /*0030*/ 	.string	"Build cuda_13.0.r13.0/compiler.36424714_0"
        /*0030*/ 	.string	"-arch sm_100 -m 64 "



//--------------------- .note.nv.cuinfo           --------------------------
	.section	.note.nv.cuinfo,"",@"SHT_NOTE"
	.sectionflags	@"SHF_NOTE_NV_CUINFO"
        /*0018*/ 	.short	0x0002
        /*001a*/ 	.short	0x0064
        /*001c*/ 	.short	0x0082
	.zero		2


//--------------------- .nv.info                  --------------------------
	.section	.nv.info,"",@"SHT_CUDA_INFO"
	.align	4


	//----- nvinfo : EIATTR_REGCOUNT
	.align		4
        /*0000*/ 	.byte	0x04, 0x2f
        /*0002*/ 	.short	(.L_1 - .L_0)
	.align		4
.L_0:
        /*0004*/ 	.word	index@(_Z13kmeans_kernelPiPfiS0_S0_iii)
        /*0008*/ 	.word	0x0000001f


	//----- nvinfo : EIATTR_FRAME_SIZE
	.align		4
.L_1:
        /*000c*/ 	.byte	0x04, 0x11
        /*000e*/ 	.short	(.L_3 - .L_2)
	.align		4
.L_2:
        /*0010*/ 	.word	index@(_Z13kmeans_kernelPiPfiS0_S0_iii)
        /*0014*/ 	.word	0x00000000


	//----- nvinfo : EIATTR_REGCOUNT
	.align		4
.L_3:
        /*0018*/ 	.byte	0x04, 0x2f
        /*001a*/ 	.short	(.L_5 - .L_4)
	.align		4
.L_4:
        /*001c*/ 	.word	index@(_Z13update_kernelPiS_PfS0_iii)
        /*0020*/ 	.word	0x00000020


	//----- nvinfo : EIATTR_FRAME_SIZE
	.align		4
.L_5:
        /*0024*/ 	.byte	0x04, 0x11
        /*0026*/ 	.short	(.L_7 - .L_6)
	.align		4
.L_6:
        /*0028*/ 	.word	index@($__internal_0_$__cuda_sm3x_div_rn_noftz_f32_slowpath)
        /*002c*/ 	.word	0x00000000


	//----- nvinfo : EIATTR_FRAME_SIZE
	.align		4
.L_7:
        /*0030*/ 	.byte	0x04, 0x11
        /*0032*/ 	.short	(.L_9 - .L_8)
	.align		4
.L_8:
        /*0034*/ 	.word	index@(_Z13update_kernelPiS_PfS0_iii)
        /*0038*/ 	.word	0x00000000


	//----- nvinfo : EIATTR_MIN_STACK_SIZE
	.align		4
.L_9:
        /*003c*/ 	.byte	0x04, 0x12
        /*003e*/ 	.short	(.L_11 - .L_10)
	.align		4
.L_10:
        /*0040*/ 	.word	index@(_Z13update_kernelPiS_PfS0_iii)
        /*0044*/ 	.word	0x00000000


	//----- nvinfo : EIATTR_MIN_STACK_SIZE
	.align		4
.L_11:
        /*0048*/ 	.byte	0x04, 0x12
        /*004a*/ 	.short	(.L_13 - .L_12)
	.align		4
.L_12:
        /*004c*/ 	.word	index@(_Z13kmeans_kernelPiPfiS0_S0_iii)
        /*0050*/ 	.word	0x00000000
.L_13:


//--------------------- .nv.compat                --------------------------
	.section	.nv.compat,"",@"SHT_CUDA_COMPAT_INFO"
	.align	4
        /*0000*/ 	.byte	0x02, 0x09, 0x00, 0x00, 0x02, 0x02, 0x01, 0x00, 0x02, 0x05, 0x05, 0x00, 0x03, 0x07, 0x01, 0x01
        /*0010*/ 	.byte	0x02, 0x03, 0x00, 0x00, 0x02, 0x06, 0x01, 0x00, 0x04, 0x0b, 0x08, 0x00, 0x01, 0x00, 0x00, 0x00
        /*0020*/ 	.byte	0x00, 0x00, 0x00, 0x00


//--------------------- .nv.info._Z13update_kernelPiS_PfS0_iii --------------------------
	.section	.nv.info._Z13update_kernelPiS_PfS0_iii,"",@"SHT_CUDA_INFO"
	.sectionflags	@""
	.align	4


	//----- nvinfo : EIATTR_CUDA_API_VERSION
	.align		4
        /*0000*/ 	.byte	0x04, 0x37
        /*0002*/ 	.short	(.L_15 - .L_14)
.L_14:
        /*0004*/ 	.word	0x00000082


	//----- nvinfo : EIATTR_KPARAM_INFO
	.align		4
.L_15:
        /*0008*/ 	.byte	0x04, 0x17
        /*000a*/ 	.short	(.L_17 - .L_16)
.L_16:
        /*000c*/ 	.word	0x00000000
        /*0010*/ 	.short	0x0006
        /*0012*/ 	.short	0x0028
        /*0014*/ 	.byte	0x00, 0xf0, 0x11, 0x00


	//----- nvinfo : EIATTR_KPARAM_INFO
	.align		4
.L_17:
        /*0018*/ 	.byte	0x04, 0x17
        /*001a*/ 	.short	(.L_19 - .L_18)
.L_18:
        /*001c*/ 	.word	0x00000000
        /*0020*/ 	.short	0x0005
        /*0022*/ 	.short	0x0024
        /*0024*/ 	.byte	0x00, 0xf0, 0x11, 0x00


	//----- nvinfo : EIATTR_KPARAM_INFO
	.align		4
.L_19:
        /*0028*/ 	.byte	0x04, 0x17
        /*002a*/ 	.short	(.L_21 - .L_20)
.L_20:
        /*002c*/ 	.word	0x00000000
        /*0030*/ 	.short	0x0004
        /*0032*/ 	.short	0x0020
        /*0034*/ 	.byte	0x00, 0xf0, 0x11, 0x00


	//----- nvinfo : EIATTR_KPARAM_INFO
	.align		4
.L_21:
        /*0038*/ 	.byte	0x04, 0x17
        /*003a*/ 	.short	(.L_23 - .L_22)
.L_22:
        /*003c*/ 	.word	0x00000000
        /*0040*/ 	.short	0x0003
        /*0042*/ 	.short	0x0018
        /*0044*/ 	.byte	0x00, 0xf5, 0x21, 0x00


	//----- nvinfo : EIATTR_KPARAM_INFO
	.align		4
.L_23:
        /*0048*/ 	.byte	0x04, 0x17
        /*004a*/ 	.short	(.L_25 - .L_24)
.L_24:
        /*004c*/ 	.word	0x00000000
        /*0050*/ 	.short	0x0002
        /*0052*/ 	.short	0x0010
        /*0054*/ 	.byte	0x00, 0xf5, 0x21, 0x00


	//----- nvinfo : EIATTR_KPARAM_INFO
	.align		4
.L_25:
        /*0058*/ 	.byte	0x04, 0x17
        /*005a*/ 	.short	(.L_27 - .L_26)
.L_26:
        /*005c*/ 	.word	0x00000000
        /*0060*/ 	.short	0x0001
        /*0062*/ 	.short	0x0008
        /*0064*/ 	.byte	0x00, 0xf5, 0x21, 0x00


	//----- nvinfo : EIATTR_KPARAM_INFO
	.align		4
.L_27:
        /*0068*/ 	.byte	0x04, 0x17
        /*006a*/ 	.short	(.L_29 - .L_28)
.L_28:
        /*006c*/ 	.word	0x00000000
        /*0070*/ 	.short	0x0000
        /*0072*/ 	.short	0x0000
        /*0074*/ 	.byte	0x00, 0xf5, 0x21, 0x00


	//----- nvinfo : EIATTR_SPARSE_MMA_MASK
	.align		4
.L_29:
        /*0078*/ 	.byte	0x03, 0x50
        /*007a*/ 	.short	0x0000


	//----- nvinfo : EIATTR_MAXREG_COUNT
	.align		4
        /*007c*/ 	.byte	0x03, 0x1b
        /*007e*/ 	.short	0x00ff


	//----- nvinfo : EIATTR_MERCURY_ISA_VERSION
	.align		4
        /*0080*/ 	.byte	0x03, 0x5f
        /*0082*/ 	.short	0x0101


	//----- nvinfo : EIATTR_VRC_CTA_INIT_COUNT
	.align		4
        /*0084*/ 	.byte	0x02, 0x4a
	.zero		1
	.zero		1


	//----- nvinfo : EIATTR_EXIT_INSTR_OFFSETS
	.align		4
        /*0088*/ 	.byte	0x04, 0x1c
        /*008a*/ 	.short	(.L_31 - .L_30)


	//   ....[0]....
.L_30:
        /*008c*/ 	.word	0x00000070


	//   ....[1]....
        /*0090*/ 	.word	0x00000cf0


	//   ....[2]....
        /*0094*/ 	.word	0x00001570


	//   ....[3]....
        /*0098*/ 	.word	0x00002010


	//   ....[4]....
        /*009c*/ 	.word	0x00002540


	//   ....[5]....
        /*00a0*/ 	.word	0x00002830


	//   ....[6]....
        /*00a4*/ 	.word	0x000029a0


	//----- nvinfo : EIATTR_CRS_STACK_SIZE
	.align		4
.L_31:
        /*00a8*/ 	.byte	0x04, 0x1e
        /*00aa*/ 	.short	(.L_33 - .L_32)
.L_32:
        /*00ac*/ 	.word	0x00000000


	//----- nvinfo : EIATTR_CBANK_PARAM_SIZE
	.align		4
.L_33:
        /*00b0*/ 	.byte	0x03, 0x19
        /*00b2*/ 	.short	0x002c


	//----- nvinfo : EIATTR_PARAM_CBANK
	.align		4
        /*00b4*/ 	.byte	0x04, 0x0a
        /*00b6*/ 	.short	(.L_35 - .L_34)
	.align		4
.L_34:
        /*00b8*/ 	.word	index@(.nv.constant0._Z13update_kernelPiS_PfS0_iii)
        /*00bc*/ 	.short	0x0380
        /*00be*/ 	.short	0x002c


	//----- nvinfo : EIATTR_SW_WAR
	.align		4
.L_35:
        /*00c0*/ 	.byte	0x04, 0x36
        /*00c2*/ 	.short	(.L_37 - .L_36)
.L_36:
        /*00c4*/ 	.word	0x00000008
.L_37:


//--------------------- .nv.info._Z13kmeans_kernelPiPfiS0_S0_iii --------------------------
	.section	.nv.info._Z13kmeans_kernelPiPfiS0_S0_iii,"",@"SHT_CUDA_INFO"
	.sectionflags	@""
	.align	4


	//----- nvinfo : EIATTR_CUDA_API_VERSION
	.align		4
        /*0000*/ 	.byte	0x04, 0x37
        /*0002*/ 	.short	(.L_39 - .L_38)
.L_38:
        /*0004*/ 	.word	0x00000082


	//----- nvinfo : EIATTR_KPARAM_INFO
	.align		4
.L_39:
        /*0008*/ 	.byte	0x04, 0x17
        /*000a*/ 	.short	(.L_41 - .L_40)
.L_40:
        /*000c*/ 	.word	0x00000000
        /*0010*/ 	.short	0x0007
        /*0012*/ 	.short	0x0030
        /*0014*/ 	.byte	0x00, 0xf0, 0x11, 0x00


	//----- nvinfo : EIATTR_KPARAM_INFO
	.align		4
.L_41:
        /*0018*/ 	.byte	0x04, 0x17
        /*001a*/ 	.short	(.L_43 - .L_42)
.L_42:
        /*001c*/ 	.word	0x00000000
        /*0020*/ 	.short	0x0006
        /*0022*/ 	.short	0x002c
        /*0024*/ 	.byte	0x00, 0xf0, 0x11, 0x00


	//----- nvinfo : EIATTR_KPARAM_INFO
	.align		4
.L_43:
        /*0028*/ 	.byte	0x04, 0x17
        /*002a*/ 	.short	(.L_45 - .L_44)
.L_44:
        /*002c*/ 	.word	0x00000000
        /*0030*/ 	.short	0x0005
        /*0032*/ 	.short	0x0028
        /*0034*/ 	.byte	0x00, 0xf0, 0x11, 0x00


	//----- nvinfo : EIATTR_KPARAM_INFO
	.align		4
.L_45:
        /*0038*/ 	.byte	0x04, 0x17
        /*003a*/ 	.short	(.L_47 - .L_46)
.L_46:
        /*003c*/ 	.word	0x00000000
        /*0040*/ 	.short	0x0004
        /*0042*/ 	.short	0x0020
        /*0044*/ 	.byte	0x00, 0xf5, 0x21, 0x00


	//----- nvinfo : EIATTR_KPARAM_INFO
	.align		4
.L_47:
        /*0048*/ 	.byte	0x04, 0x17
        /*004a*/ 	.short	(.L_49 - .L_48)
.L_48:
        /*004c*/ 	.word	0x00000000
        /*0050*/ 	.short	0x0003
        /*0052*/ 	.short	0x0018
        /*0054*/ 	.byte	0x00, 0xf5, 0x21, 0x00


	//----- nvinfo : EIATTR_KPARAM_INFO
	.align		4
.L_49:
        /*0058*/ 	.byte	0x04, 0x17
        /*005a*/ 	.short	(.L_51 - .L_50)
.L_50:
        /*005c*/ 	.word	0x00000000
        /*0060*/ 	.short	0x0002
        /*0062*/ 	.short	0x0010
        /*0064*/ 	.byte	0x00, 0xf0, 0x11, 0x00


	//----- nvinfo : EIATTR_KPARAM_INFO
	.align		4
.L_51:
        /*0068*/ 	.byte	0x04, 0x17
        /*006a*/ 	.short	(.L_53 - .L_52)
.L_52:
        /*006c*/ 	.word	0x00000000
        /*0070*/ 	.short	0x0001
        /*0072*/ 	.short	0x0008
        /*0074*/ 	.byte	0x00, 0xf5, 0x21, 0x00


	//----- nvinfo : EIATTR_KPARAM_INFO
	.align		4
.L_53:
        /*0078*/ 	.byte	0x04, 0x17
        /*007a*/ 	.short	(.L_55 - .L_54)
.L_54:
        /*007c*/ 	.word	0x00000000
        /*0080*/ 	.short	0x0000
        /*0082*/ 	.short	0x0000
        /*0084*/ 	.byte	0x00, 0xf5, 0x21, 0x00


	//----- nvinfo : EIATTR_SPARSE_MMA_MASK
	.align		4
.L_55:
        /*0088*/ 	.byte	0x03, 0x50
        /*008a*/ 	.short	0x0000


	//----- nvinfo : EIATTR_MAXREG_COUNT
	.align		4
        /*008c*/ 	.byte	0x03, 0x1b
        /*008e*/ 	.short	0x00ff


	//----- nvinfo : EIATTR_MERCURY_ISA_VERSION
	.align		4
        /*0090*/ 	.byte	0x03, 0x5f
        /*0092*/ 	.short	0x0101


	//----- nvinfo : EIATTR_VRC_CTA_INIT_COUNT
	.align		4
        /*0094*/ 	.byte	0x02, 0x4a
	.zero		1
	.zero		1


	//----- nvinfo : EIATTR_EXIT_INSTR_OFFSETS
	.align		4
        /*0098*/ 	.byte	0x04, 0x1c
        /*009a*/ 	.short	(.L_57 - .L_56)


	//   ....[0]....
.L_56:
        /*009c*/ 	.word	0x000000a0


	//   ....[1]....
        /*00a0*/ 	.word	0x00000560


	//   ....[2]....
        /*00a4*/ 	.word	0x00001a00


	//   ....[3]....
        /*00a8*/ 	.word	0x00001af0


	//   ....[4]....
        /*00ac*/ 	.word	0x000026e0


	//----- nvinfo : EIATTR_CRS_STACK_SIZE
	.align		4
.L_57:
        /*00b0*/ 	.byte	0x04, 0x1e
        /*00b2*/ 	.short	(.L_59 - .L_58)
.L_58:
        /*00b4*/ 	.word	0x00000000


	//----- nvinfo : EIATTR_CBANK_PARAM_SIZE
	.align		4
.L_59:
        /*00b8*/ 	.byte	0x03, 0x19
        /*00ba*/ 	.short	0x0034


	//----- nvinfo : EIATTR_PARAM_CBANK
	.align		4
        /*00bc*/ 	.byte	0x04, 0x0a
        /*00be*/ 	.short	(.L_61 - .L_60)
	.align		4
.L_60:
        /*00c0*/ 	.word	index@(.nv.constant0._Z13kmeans_kernelPiPfiS0_S0_iii)
        /*00c4*/ 	.short	0x0380
        /*00c6*/ 	.short	0x0034


	//----- nvinfo : EIATTR_SW_WAR
	.align		4
.L_61:
        /*00c8*/ 	.byte	0x04, 0x36
        /*00ca*/ 	.short	(.L_63 - .L_62)
.L_62:
        /*00cc*/ 	.word	0x00000008
.L_63:


//--------------------- .nv.callgraph             --------------------------
	.section	.nv.callgraph,"",@"SHT_CUDA_CALLGRAPH"
	.align	4
	.sectionentsize	8
	.align		4
        /*0000*/ 	.word	0x00000000
	.align		4
        /*0004*/ 	.word	0xffffffff
	.align		4
        /*0008*/ 	.word	0x00000000
	.align		4
        /*000c*/ 	.word	0xfffffffe
	.align		4
        /*0010*/ 	.word	0x00000000
	.align		4
        /*0014*/ 	.word	0xfffffffd
	.align		4
        /*0018*/ 	.word	0x00000000
	.align		4
        /*001c*/ 	.word	0xfffffffc


//--------------------- .text._Z13update_kernelPiS_PfS0_iii --------------------------
	.section	.text._Z13update_kernelPiS_PfS0_iii,"ax",@progbits
	.align	128
        .global         _Z13update_kernelPiS_PfS0_iii
        .type           _Z13update_kernelPiS_PfS0_iii,@function
        .size           _Z13update_kernelPiS_PfS0_iii,(.L_x_92 - _Z13update_kernelPiS_PfS0_iii)
        .other          _Z13update_kernelPiS_PfS0_iii,@"STO_CUDA_ENTRY STV_DEFAULT"
_Z13update_kernelPiS_PfS0_iii:
.text._Z13update_kernelPiS_PfS0_iii:
[----:B------:R-:W-:Y:S01]  /*0000*/  LDC R1, c[0x0][0x37c] ;  /* 0x0000df00ff017b82 */ /* 0x000fe20000000800 */
[----:B------:R-:W0:Y:S07]  /*0010*/  S2R R0, SR_TID.X ;  /* 0x0000000000007919 */ /* 0x000e2e0000002100 */
[----:B------:R-:W0:Y:S08]  /*0020*/  S2UR UR4, SR_CTAID.X ;  /* 0x00000000000479c3 */ /* 0x000e300000002500 */
[----:B------:R-:W0:Y:S08]  /*0030*/  LDC R11, c[0x0][0x360] ;  /* 0x0000d800ff0b7b82 */ /* 0x000e300000000800 */
[----:B------:R-:W1:Y:S01]  /*0040*/  LDC R2, c[0x0][0x3a0] ;  /* 0x0000e800ff027b82 */ /* 0x000e620000000800 */
[----:B0-----:R-:W-:-:S05]  /*0050*/  IMAD R11, R11, UR4, R0 ;  /* 0x000000040b0b7c24 */ /* 0x001fca000f8e0200 */
[----:B-1----:R-:W-:-:S13]  /*0060*/  ISETP.GE.AND P0, PT, R11, R2, PT ;  /* 0x000000020b00720c */ /* 0x002fda0003f06270 */
[----:B------:R-:W-:Y:S05]  /*0070*/  @P0 EXIT ;  /* 0x000000000000094d */ /* 0x000fea0003800000 */
[----:B------:R-:W0:Y:S01]  /*0080*/  LDCU UR4, c[0x0][0x3a8] ;  /* 0x00007500ff0477ac */ /* 0x000e220008000800 */
[----:B------:R-:W1:Y:S01]  /*0090*/  LDCU.64 UR10, c[0x0][0x358] ;  /* 0x00006b00ff0a77ac */ /* 0x000e620008000a00 */
[----:B0-----:R-:W-:-:S04]  /*00a0*/  MOV R0, UR4 ;  /* 0x0000000400007c02 */ /* 0x001fc80008000f00 */
[----:B------:R-:W-:-:S13]  /*00b0*/  ISETP.GE.AND P0, PT, R0, 0x1, PT ;  /* 0x000000010000780c */ /* 0x000fda0003f06270 */
[----:B-1----:R-:W-:Y:S05]  /*00c0*/  @!P0 BRA `(.L_x_0) ;  /* 0x0000000000c08947 */ /* 0x002fea0003800000 */
[C---:B------:R-:W-:Y:S01]  /*00d0*/  ISETP.GE.U32.AND P2, PT, R0.reuse, 0x8, PT ;  /* 0x000000080000780c */ /* 0x040fe20003f46070 */
[----:B------:R-:W-:Y:S01]  /*00e0*/  HFMA2 R3, -RZ, RZ, 0, 0 ;  /* 0x00000000ff037431 */ /* 0x000fe200000001ff */
[----:B------:R-:W-:-:S04]  /*00f0*/  LOP3.LUT R8, R0, 0x7, RZ, 0xc0, !PT ;  /* 0x0000000700087812 */ /* 0x000fc800078ec0ff */
[----:B------:R-:W-:-:S07]  /*0100*/  ISETP.NE.AND P1, PT, R8, RZ, PT ;  /* 0x000000ff0800720c */ /* 0x000fce0003f25270 */
[----:B------:R-:W-:Y:S06]  /*0110*/  @!P2 BRA `(.L_x_1) ;  /* 0x000000000040a947 */ /* 0x000fec0003800000 */
[----:B------:R-:W0:Y:S01]  /*0120*/  LDC.64 R6, c[0x0][0x398] ;  /* 0x0000e600ff067b82 */ /* 0x000e220000000a00 */
[----:B------:R-:W-:Y:S01]  /*0130*/  LOP3.LUT R3, R0, 0x7ffffff8, RZ, 0xc0, !PT ;  /* 0x7ffffff800037812 */ /* 0x000fe200078ec0ff */
[----:B------:R-:W-:-:S06]  /*0140*/  UMOV UR4, URZ ;  /* 0x000000ff00047c82 */ /* 0x000fcc0008000000 */
.L_x_2:
[----:B-1----:R-:W-:Y:S01]  /*0150*/  IMAD R5, R11, R0, UR4 ;  /* 0x000000040b057e24 */ /* 0x002fe2000f8e0200 */
[----:B------:R-:W-:-:S03]  /*0160*/  UIADD3 UR4, UPT, UPT, UR4, 0x8, URZ ;  /* 0x0000000804047890 */ /* 0x000fc6000fffe0ff */
[----:B0-----:R-:W-:-:S03]  /*0170*/  IMAD.WIDE R4, R5, 0x4, R6 ;  /* 0x0000000405047825 */ /* 0x001fc600078e0206 */
[----:B------:R-:W-:Y:S02]  /*0180*/  ISETP.NE.AND P2, PT, R3, UR4, PT ;  /* 0x0000000403007c0c */ /* 0x000fe4000bf45270 */
[----:B------:R1:W-:Y:S04]  /*0190*/  STG.E desc[UR10][R4.64], RZ ;  /* 0x000000ff04007986 */ /* 0x0003e8000c10190a */
[----:B------:R1:W-:Y:S04]  /*01a0*/  STG.E desc[UR10][R4.64+0x4], RZ ;  /* 0x000004ff04007986 */ /* 0x0003e8000c10190a */
[----:B------:R1:W-:Y:S04]  /*01b0*/  STG.E desc[UR10][R4.64+0x8], RZ ;  /* 0x000008ff04007986 */ /* 0x0003e8000c10190a */
[----:B------:R1:W-:Y:S04]  /*01c0*/  STG.E desc[UR10][R4.64+0xc], RZ ;  /* 0x00000cff04007986 */ /* 0x0003e8000c10190a */
[----:B------:R1:W-:Y:S04]  /*01d0*/  STG.E desc[UR10][R4.64+0x10], RZ ;  /* 0x000010ff04007986 */ /* 0x0003e8000c10190a */
[----:B------:R1:W-:Y:S04]  /*01e0*/  STG.E desc[UR10][R4.64+0x14], RZ ;  /* 0x000014ff04007986 */ /* 0x0003e8000c10190a */
[----:B------:R1:W-:Y:S04]  /*01f0*/  STG.E desc[UR10][R4.64+0x18], RZ ;  /* 0x000018ff04007986 */ /* 0x0003e8000c10190a */
[----:B------:R1:W-:Y:S01]  /*0200*/  STG.E desc[UR10][R4.64+0x1c], RZ ;  /* 0x00001cff04007986 */ /* 0x0003e2000c10190a */
[----:B------:R-:W-:Y:S05]  /*0210*/  @P2 BRA `(.L_x_2) ;  /* 0xfffffffc00cc2947 */ /* 0x000fea000383ffff */
.L_x_1:
[----:B------:R-:W-:Y:S05]  /*0220*/  @!P1 BRA `(.L_x_0) ;  /* 0x0000000000689947 */ /* 0x000fea0003800000 */
[----:B------:R-:W-:Y:S02]  /*0230*/  ISETP.GE.U32.AND P1, PT, R8, 0x4, PT ;  /* 0x000000040800780c */ /* 0x000fe40003f26070 */
[----:B------:R-:W-:-:S04]  /*0240*/  LOP3.LUT R6, R0, 0x3, RZ, 0xc0, !PT ;  /* 0x0000000300067812 */ /* 0x000fc800078ec0ff */
[----:B------:R-:W-:-:S07]  /*0250*/  ISETP.NE.AND P2, PT, R6, RZ, PT ;  /* 0x000000ff0600720c */ /* 0x000fce0003f45270 */
[----:B------:R-:W-:Y:S06]  /*0260*/  @!P1 BRA `(.L_x_3) ;  /* 0x0000000000209947 */ /* 0x000fec0003800000 */
[----:B-1----:R-:W0:Y:S01]  /*0270*/  LDC.64 R4, c[0x0][0x398] ;  /* 0x0000e600ff047b82 */ /* 0x002e220000000a00 */
[----:B------:R-:W-:Y:S01]  /*0280*/  IMAD R7, R11, R0, R3 ;  /* 0x000000000b077224 */ /* 0x000fe200078e0203 */
[----:B------:R-:W-:-:S03]  /*0290*/  IADD3 R3, PT, PT, R3, 0x4, RZ ;  /* 0x0000000403037810 */ /* 0x000fc60007ffe0ff */
[----:B0-----:R-:W-:-:S05]  /*02a0*/  IMAD.WIDE R4, R7, 0x4, R4 ;  /* 0x0000000407047825 */ /* 0x001fca00078e0204 */
[----:B------:R0:W-:Y:S04]  /*02b0*/  STG.E desc[UR10][R4.64], RZ ;  /* 0x000000ff04007986 */ /* 0x0001e8000c10190a */
[----:B------:R0:W-:Y:S04]  /*02c0*/  STG.E desc[UR10][R4.64+0x4], RZ ;  /* 0x000004ff04007986 */ /* 0x0001e8000c10190a */
[----:B------:R0:W-:Y:S04]  /*02d0*/  STG.E desc[UR10][R4.64+0x8], RZ ;  /* 0x000008ff04007986 */ /* 0x0001e8000c10190a */
[----:B------:R0:W-:Y:S02]  /*02e0*/  STG.E desc[UR10][R4.64+0xc], RZ ;  /* 0x00000cff04007986 */ /* 0x0001e4000c10190a */
.L_x_3:
[----:B------:R-:W-:Y:S05]  /*02f0*/  @!P2 BRA `(.L_x_0) ;  /* 0x000000000034a947 */ /* 0x000fea0003800000 */
[----:B01----:R-:W-:Y:S02]  /*0300*/  LOP3.LUT R4, R0, 0x1, RZ, 0xc0, !PT ;  /* 0x0000000100047812 */ /* 0x003fe400078ec0ff */
[----:B------:R-:W-:Y:S02]  /*0310*/  ISETP.NE.AND P1, PT, R6, 0x1, PT ;  /* 0x000000010600780c */ /* 0x000fe40003f25270 */
[----:B------:R-:W-:-:S11]  /*0320*/  ISETP.NE.U32.AND P2, PT, R4, 0x1, PT ;  /* 0x000000010400780c */ /* 0x000fd60003f45070 */
[----:B------:R-:W0:Y:S01]  /*0330*/  @P1 LDC.64 R4, c[0x0][0x398] ;  /* 0x0000e600ff041b82 */ /* 0x000e220000000a00 */
[----:B------:R-:W-:Y:S01]  /*0340*/  @P1 IMAD R7, R11, R0, R3 ;  /* 0x000000000b071224 */ /* 0x000fe200078e0203 */
[----:B------:R-:W-:-:S05]  /*0350*/  @P1 IADD3 R3, PT, PT, R3, 0x2, RZ ;  /* 0x0000000203031810 */ /* 0x000fca0007ffe0ff */
[----:B------:R-:W-:Y:S01]  /*0360*/  @!P2 IMAD R3, R11, R0, R3 ;  /* 0x000000000b03a224 */ /* 0x000fe200078e0203 */
[----:B------:R-:W1:Y:S01]  /*0370*/  @!P2 LDC.64 R8, c[0x0][0x398] ;  /* 0x0000e600ff08ab82 */ /* 0x000e620000000a00 */
[----:B0-----:R-:W-:-:S05]  /*0380*/  @P1 IMAD.WIDE R6, R7, 0x4, R4 ;  /* 0x0000000407061825 */ /* 0x001fca00078e0204 */
[----:B------:R2:W-:Y:S01]  /*0390*/  @P1 STG.E desc[UR10][R6.64], RZ ;  /* 0x000000ff06001986 */ /* 0x0005e2000c10190a */
[----:B-1----:R-:W-:-:S03]  /*03a0*/  @!P2 IMAD.WIDE R4, R3, 0x4, R8 ;  /* 0x000000040304a825 */ /* 0x002fc600078e0208 */
[----:B------:R2:W-:Y:S04]  /*03b0*/  @P1 STG.E desc[UR10][R6.64+0x4], RZ ;  /* 0x000004ff06001986 */ /* 0x0005e8000c10190a */
[----:B------:R2:W-:Y:S02]  /*03c0*/  @!P2 STG.E desc[UR10][R4.64], RZ ;  /* 0x000000ff0400a986 */ /* 0x0005e4000c10190a */
.L_x_0:
[----:B------:R-:W3:Y:S01]  /*03d0*/  LDCU UR7, c[0x0][0x3a4] ;  /* 0x00007480ff0777ac */ /* 0x000ee20008000800 */
[----:B012---:R-:W-:Y:S01]  /*03e0*/  MOV R4, RZ ;  /* 0x000000ff00047202 */ /* 0x007fe20000000f00 */
[----:B---3--:R-:W-:-:S09]  /*03f0*/  UISETP.GE.AND UP0, UPT, UR7, 0x1, UPT ;  /* 0x000000010700788c */ /* 0x008fd2000bf06270 */
[----:B------:R-:W-:Y:S05]  /*0400*/  BRA.U !UP0, `(.L_x_4) ;  /* 0x0000000908307547 */ /* 0x000fea000b800000 */
[----:B------:R-:W-:Y:S01]  /*0410*/  UISETP.GE.U32.AND UP1, UPT, UR7, 0x10, UPT ;  /* 0x000000100700788c */ /* 0x000fe2000bf26070 */
[----:B------:R-:W-:Y:S01]  /*0420*/  IMAD.MOV.U32 R4, RZ, RZ, RZ ;  /* 0x000000ffff047224 */ /* 0x000fe200078e00ff */
[----:B------:R-:W-:Y:S01]  /*0430*/  ULOP3.LUT UR6, UR7, 0xf, URZ, 0xc0, !UPT ;  /* 0x0000000f07067892 */ /* 0x000fe2000f8ec0ff */
[----:B------:R-:W-:-:S03]  /*0440*/  UMOV UR4, URZ ;  /* 0x000000ff00047c82 */ /* 0x000fc60008000000 */
[----:B------:R-:W-:-:S03]  /*0450*/  UISETP.NE.AND UP0, UPT, UR6, URZ, UPT ;  /* 0x000000ff0600728c */ /* 0x000fc6000bf05270 */
[----:B------:R-:W-:Y:S08]  /*0460*/  BRA.U !UP1, `(.L_x_5) ;  /* 0x0000000509007547 */ /* 0x000ff0000b800000 */
[----:B------:R-:W-:Y:S01]  /*0470*/  HFMA2 R4, -RZ, RZ, 0, 0 ;  /* 0x00000000ff047431 */ /* 0x000fe200000001ff */
[----:B------:R-:W-:Y:S01]  /*0480*/  ULOP3.LUT UR4, UR7, 0x7ffffff0, URZ, 0xc0, !UPT ;  /* 0x7ffffff007047892 */ /* 0x000fe2000f8ec0ff */
[----:B------:R-:W-:-:S11]  /*0490*/  UMOV UR5, URZ ;  /* 0x000000ff00057c82 */ /* 0x000fd60008000000 */
.L_x_6:
[----:B------:R-:W0:Y:S01]  /*04a0*/  LDC.64 R24, c[0x0][0x388] ;  /* 0x0000e200ff187b82 */ /* 0x000e220000000a00 */
[----:B------:R-:W-:-:S04]  /*04b0*/  IMAD R3, R2, UR5, R11 ;  /* 0x0000000502037c24 */ /* 0x000fc8000f8e020b */
[----:B0-----:R-:W-:-:S05]  /*04c0*/  IMAD.WIDE R24, R3, 0x4, R24 ;  /* 0x0000000403187825 */ /* 0x001fca00078e0218 */
[----:B------:R-:W2:Y:S01]  /*04d0*/  LDG.E R5, desc[UR10][R24.64] ;  /* 0x0000000a18057981 */ /* 0x000ea2000c1e1900 */
[----:B------:R-:W-:-:S04]  /*04e0*/  IMAD.WIDE R8, R2, 0x4, R24 ;  /* 0x0000000402087825 */ /* 0x000fc800078e0218 */
[----:B------:R-:W-:-:S04]  /*04f0*/  IMAD.WIDE R28, R2, 0x4, R8 ;  /* 0x00000004021c7825 */ /* 0x000fc800078e0208 */
[----:B------:R-:W-:-:S04]  /*0500*/  IMAD.WIDE R22, R2, 0x4, R28 ;  /* 0x0000000402167825 */ /* 0x000fc800078e021c */
[----:B------:R-:W-:-:S04]  /*0510*/  IMAD.WIDE R6, R2, 0x4, R22 ;  /* 0x0000000402067825 */ /* 0x000fc800078e0216 */
[----:B------:R-:W-:-:S04]  /*0520*/  IMAD.WIDE R20, R2, 0x4, R6 ;  /* 0x0000000402147825 */ /* 0x000fc800078e0206 */
[----:B------:R-:W-:-:S04]  /*0530*/  IMAD.WIDE R18, R2, 0x4, R20 ;  /* 0x0000000402127825 */ /* 0x000fc800078e0214 */
[----:B------:R-:W-:-:S04]  /*0540*/  IMAD.WIDE R16, R2, 0x4, R18 ;  /* 0x0000000402107825 */ /* 0x000fc800078e0212 */
[C---:B------:R-:W-:Y:S01]  /*0550*/  IMAD.WIDE R14, R2.reuse, 0x4, R16 ;  /* 0x00000004020e7825 */ /* 0x040fe200078e0210 */
[----:B------:R-:W-:Y:S04]  /*0560*/  STG.E desc[UR10][R24.64], RZ ;  /* 0x000000ff18007986 */ /* 0x000fe8000c10190a */
[----:B------:R0:W2:Y:S01]  /*0570*/  LDG.E R3, desc[UR10][R8.64] ;  /* 0x0000000a08037981 */ /* 0x0000a2000c1e1900 */
[----:B------:R-:W-:-:S03]  /*0580*/  IMAD.WIDE R12, R2, 0x4, R14 ;  /* 0x00000004020c7825 */ /* 0x000fc600078e020e */
[----:B------:R0:W-:Y:S04]  /*0590*/  STG.E desc[UR10][R8.64], RZ ;  /* 0x000000ff08007986 */ /* 0x0001e8000c10190a */
[----:B------:R1:W3:Y:S01]  /*05a0*/  LDG.E R27, desc[UR10][R28.64] ;  /* 0x0000000a1c1b7981 */ /* 0x0002e2000c1e1900 */
[----:B0-----:R-:W-:-:S03]  /*05b0*/  IMAD.WIDE R8, R2, 0x4, R12 ;  /* 0x0000000402087825 */ /* 0x001fc600078e020c */
[----:B------:R1:W-:Y:S04]  /*05c0*/  STG.E desc[UR10][R28.64], RZ ;  /* 0x000000ff1c007986 */ /* 0x0003e8000c10190a */
[----:B------:R-:W3:Y:S01]  /*05d0*/  LDG.E R10, desc[UR10][R22.64] ;  /* 0x0000000a160a7981 */ /* 0x000ee2000c1e1900 */
[----:B------:R-:W-:-:S03]  /*05e0*/  IMAD.WIDE R24, R2, 0x4, R8 ;  /* 0x0000000402187825 */ /* 0x000fc600078e0208 */
[----:B------:R0:W-:Y:S01]  /*05f0*/  STG.E desc[UR10][R22.64], RZ ;  /* 0x000000ff16007986 */ /* 0x0001e2000c10190a */
[----:B-1----:R-:W-:-:S03]  /*0600*/  IMAD.WIDE R28, R2, 0x4, R24 ;  /* 0x00000004021c7825 */ /* 0x002fc600078e0218 */
[----:B------:R1:W4:Y:S04]  /*0610*/  LDG.E R26, desc[UR10][R6.64] ;  /* 0x0000000a061a7981 */ /* 0x000328000c1e1900 */
[----:B------:R1:W-:Y:S04]  /*0620*/  STG.E desc[UR10][R6.64], RZ ;  /* 0x000000ff06007986 */ /* 0x0003e8000c10190a */
[----:B0-----:R-:W4:Y:S04]  /*0630*/  LDG.E R23, desc[UR10][R20.64] ;  /* 0x0000000a14177981 */ /* 0x001f28000c1e1900 */
[----:B------:R0:W-:Y:S01]  /*0640*/  STG.E desc[UR10][R20.64], RZ ;  /* 0x000000ff14007986 */ /* 0x0001e2000c10190a */
[----:B-1----:R-:W-:-:S03]  /*0650*/  IMAD.WIDE R6, R2, 0x4, R28 ;  /* 0x0000000402067825 */ /* 0x002fc600078e021c */
[----:B0-----:R0:W5:Y:S04]  /*0660*/  LDG.E R20, desc[UR10][R18.64] ;  /* 0x0000000a12147981 */ /* 0x001168000c1e1900 */
[----:B------:R0:W-:Y:S04]  /*0670*/  STG.E desc[UR10][R18.64], RZ ;  /* 0x000000ff12007986 */ /* 0x0001e8000c10190a */
[----:B------:R-:W5:Y:S04]  /*0680*/  LDG.E R21, desc[UR10][R16.64] ;  /* 0x0000000a10157981 */ /* 0x000f68000c1e1900 */
[----:B------:R1:W-:Y:S04]  /*0690*/  STG.E desc[UR10][R16.64], RZ ;  /* 0x000000ff10007986 */ /* 0x0003e8000c10190a */
[----:B------:R1:W5:Y:S01]  /*06a0*/  LDG.E R22, desc[UR10][R14.64] ;  /* 0x0000000a0e167981 */ /* 0x000362000c1e1900 */
[----:B0-----:R-:W-:-:S03]  /*06b0*/  IMAD.WIDE R18, R2, 0x4, R6 ;  /* 0x0000000402127825 */ /* 0x001fc600078e0206 */
[----:B------:R0:W-:Y:S04]  /*06c0*/  STG.E desc[UR10][R14.64], RZ ;  /* 0x000000ff0e007986 */ /* 0x0001e8000c10190a */
[----:B-1----:R-:W5:Y:S04]  /*06d0*/  LDG.E R17, desc[UR10][R12.64] ;  /* 0x0000000a0c117981 */ /* 0x002f68000c1e1900 */
[----:B------:R1:W-:Y:S01]  /*06e0*/  STG.E desc[UR10][R12.64], RZ ;  /* 0x000000ff0c007986 */ /* 0x0003e2000c10190a */
[----:B0-----:R-:W-:-:S03]  /*06f0*/  IMAD.WIDE R14, R2, 0x4, R18 ;  /* 0x00000004020e7825 */ /* 0x001fc600078e0212 */
[----:B-1----:R-:W5:Y:S04]  /*0700*/  LDG.E R12, desc[UR10][R8.64] ;  /* 0x0000000a080c7981 */ /* 0x002f68000c1e1900 */
[----:B------:R0:W-:Y:S04]  /*0710*/  STG.E desc[UR10][R8.64], RZ ;  /* 0x000000ff08007986 */ /* 0x0001e8000c10190a */
[----:B0-----:R-:W5:Y:S04]  /*0720*/  LDG.E R9, desc[UR10][R24.64] ;  /* 0x0000000a18097981 */ /* 0x001f68000c1e1900 */
[----:B------:R-:W-:Y:S04]  /*0730*/  STG.E desc[UR10][R24.64], RZ ;  /* 0x000000ff18007986 */ /* 0x000fe8000c10190a */
[----:B------:R-:W5:Y:S04]  /*0740*/  LDG.E R16, desc[UR10][R28.64] ;  /* 0x0000000a1c107981 */ /* 0x000f68000c1e1900 */
[----:B------:R-:W-:Y:S04]  /*0750*/  STG.E desc[UR10][R28.64], RZ ;  /* 0x000000ff1c007986 */ /* 0x000fe8000c10190a */
[----:B------:R-:W5:Y:S04]  /*0760*/  LDG.E R13, desc[UR10][R6.64] ;  /* 0x0000000a060d7981 */ /* 0x000f68000c1e1900 */
[----:B------:R0:W-:Y:S04]  /*0770*/  STG.E desc[UR10][R6.64], RZ ;  /* 0x000000ff06007986 */ /* 0x0001e8000c10190a */
[----:B0-----:R-:W5:Y:S04]  /*0780*/  LDG.E R6, desc[UR10][R18.64] ;  /* 0x0000000a12067981 */ /* 0x001f68000c1e1900 */
[----:B------:R0:W-:Y:S04]  /*0790*/  STG.E desc[UR10][R18.64], RZ ;  /* 0x000000ff12007986 */ /* 0x0001e8000c10190a */
[----:B------:R-:W5:Y:S04]  /*07a0*/  LDG.E R8, desc[UR10][R14.64] ;  /* 0x0000000a0e087981 */ /* 0x000f68000c1e1900 */
[----:B------:R0:W-:Y:S01]  /*07b0*/  STG.E desc[UR10][R14.64], RZ ;  /* 0x000000ff0e007986 */ /* 0x0001e2000c10190a */
[----:B------:R-:W-:-:S04]  /*07c0*/  UIADD3 UR5, UPT, UPT, UR5, 0x10, URZ ;  /* 0x0000001005057890 */ /* 0x000fc8000fffe0ff */
[----:B------:R-:W-:Y:S01]  /*07d0*/  UISETP.NE.AND UP1, UPT, UR5, UR4, UPT ;  /* 0x000000040500728c */ /* 0x000fe2000bf25270 */
[----:B--2---:R-:W-:-:S04]  /*07e0*/  IADD3 R3, PT, PT, R3, R5, R4 ;  /* 0x0000000503037210 */ /* 0x004fc80007ffe004 */
[----:B---3--:R-:W-:-:S04]  /*07f0*/  IADD3 R3, PT, PT, R10, R27, R3 ;  /* 0x0000001b0a037210 */ /* 0x008fc80007ffe003 */
[----:B----4-:R-:W-:-:S04]  /*0800*/  IADD3 R3, PT, PT, R23, R26, R3 ;  /* 0x0000001a17037210 */ /* 0x010fc80007ffe003 */
[----:B-----5:R-:W-:-:S04]  /*0810*/  IADD3 R3, PT, PT, R21, R20, R3 ;  /* 0x0000001415037210 */ /* 0x020fc80007ffe003 */
[----:B------:R-:W-:-:S04]  /*0820*/  IADD3 R3, PT, PT, R17, R22, R3 ;  /* 0x0000001611037210 */ /* 0x000fc80007ffe003 */
[----:B------:R-:W-:-:S04]  /*0830*/  IADD3 R3, PT, PT, R9, R12, R3 ;  /* 0x0000000c09037210 */ /* 0x000fc80007ffe003 */
[----:B------:R-:W-:-:S04]  /*0840*/  IADD3 R3, PT, PT, R13, R16, R3 ;  /* 0x000000100d037210 */ /* 0x000fc80007ffe003 */
[----:B------:R-:W-:Y:S01]  /*0850*/  IADD3 R4, PT, PT, R8, R6, R3 ;  /* 0x0000000608047210 */ /* 0x000fe20007ffe003 */
[----:B0-----:R-:W-:Y:S06]  /*0860*/  BRA.U UP1, `(.L_x_6) ;  /* 0xfffffffd010c7547 */ /* 0x001fec000b83ffff */
.L_x_5:
[----:B------:R-:W-:Y:S05]  /*0870*/  BRA.U !UP0, `(.L_x_4) ;  /* 0x0000000508147547 */ /* 0x000fea000b800000 */
[----:B------:R-:W-:Y:S02]  /*0880*/  UISETP.GE.U32.AND UP0, UPT, UR6, 0x8, UPT ;  /* 0x000000080600788c */ /* 0x000fe4000bf06070 */
[----:B------:R-:W-:-:S04]  /*0890*/  ULOP3.LUT UR5, UR7, 0x7, URZ, 0xc0, !UPT ;  /* 0x0000000707057892 */ /* 0x000fc8000f8ec0ff */
[----:B------:R-:W-:-:S03]  /*08a0*/  UISETP.NE.AND UP1, UPT, UR5, URZ, UPT ;  /* 0x000000ff0500728c */ /* 0x000fc6000bf25270 */
[----:B------:R-:W-:Y:S08]  /*08b0*/  BRA.U !UP0, `(.L_x_7) ;  /* 0x00000001087c7547 */ /* 0x000ff0000b800000 */
[----:B------:R-:W0:Y:S01]  /*08c0*/  LDC.64 R18, c[0x0][0x388] ;  /* 0x0000e200ff127b82 */ /* 0x000e220000000a00 */
[----:B------:R-:W-:-:S04]  /*08d0*/  IMAD R3, R2, UR4, R11 ;  /* 0x0000000402037c24 */ /* 0x000fc8000f8e020b */
[----:B0-----:R-:W-:-:S05]  /*08e0*/  IMAD.WIDE R18, R3, 0x4, R18 ;  /* 0x0000000403127825 */ /* 0x001fca00078e0212 */
[----:B------:R-:W2:Y:S01]  /*08f0*/  LDG.E R3, desc[UR10][R18.64] ;  /* 0x0000000a12037981 */ /* 0x000ea2000c1e1900 */
[----:B------:R-:W-:-:S04]  /*0900*/  IMAD.WIDE R20, R2, 0x4, R18 ;  /* 0x0000000402147825 */ /* 0x000fc800078e0212 */
[----:B------:R-:W-:-:S04]  /*0910*/  IMAD.WIDE R22, R2, 0x4, R20 ;  /* 0x0000000402167825 */ /* 0x000fc800078e0214 */
[----:B------:R-:W-:-:S04]  /*0920*/  IMAD.WIDE R14, R2, 0x4, R22 ;  /* 0x00000004020e7825 */ /* 0x000fc800078e0216 */
[C---:B------:R-:W-:Y:S01]  /*0930*/  IMAD.WIDE R12, R2.reuse, 0x4, R14 ;  /* 0x00000004020c7825 */ /* 0x040fe200078e020e */
[----:B------:R0:W-:Y:S04]  /*0940*/  STG.E desc[UR10][R18.64], RZ ;  /* 0x000000ff12007986 */ /* 0x0001e8000c10190a */
[----:B------:R-:W2:Y:S01]  /*0950*/  LDG.E R5, desc[UR10][R20.64] ;  /* 0x0000000a14057981 */ /* 0x000ea2000c1e1900 */
[----:B------:R-:W-:-:S03]  /*0960*/  IMAD.WIDE R8, R2, 0x4, R12 ;  /* 0x0000000402087825 */ /* 0x000fc600078e020c */
[----:B------:R1:W-:Y:S01]  /*0970*/  STG.E desc[UR10][R20.64], RZ ;  /* 0x000000ff14007986 */ /* 0x0003e2000c10190a */
[----:B------:R-:W-:-:S03]  /*0980*/  IMAD.WIDE R6, R2, 0x4, R8 ;  /* 0x0000000402067825 */ /* 0x000fc600078e0208 */
[----:B------:R-:W3:Y:S04]  /*0990*/  LDG.E R10, desc[UR10][R22.64] ;  /* 0x0000000a160a7981 */ /* 0x000ee8000c1e1900 */
[----:B------:R1:W-:Y:S01]  /*09a0*/  STG.E desc[UR10][R22.64], RZ ;  /* 0x000000ff16007986 */ /* 0x0003e2000c10190a */
[----:B------:R-:W-:-:S03]  /*09b0*/  IMAD.WIDE R16, R2, 0x4, R6 ;  /* 0x0000000402107825 */ /* 0x000fc600078e0206 */
[----:B------:R-:W3:Y:S04]  /*09c0*/  LDG.E R24, desc[UR10][R14.64] ;  /* 0x0000000a0e187981 */ /* 0x000ee8000c1e1900 */
[----:B------:R1:W-:Y:S04]  /*09d0*/  STG.E desc[UR10][R14.64], RZ ;  /* 0x000000ff0e007986 */ /* 0x0003e8000c10190a */
[----:B------:R-:W4:Y:S04]  /*09e0*/  LDG.E R26, desc[UR10][R12.64] ;  /* 0x0000000a0c1a7981 */ /* 0x000f28000c1e1900 */
[----:B------:R1:W-:Y:S04]  /*09f0*/  STG.E desc[UR10][R12.64], RZ ;  /* 0x000000ff0c007986 */ /* 0x0003e8000c10190a */
[----:B------:R-:W4:Y:S04]  /*0a00*/  LDG.E R25, desc[UR10][R8.64] ;  /* 0x0000000a08197981 */ /* 0x000f28000c1e1900 */
[----:B------:R1:W-:Y:S04]  /*0a10*/  STG.E desc[UR10][R8.64], RZ ;  /* 0x000000ff08007986 */ /* 0x0003e8000c10190a */
[----:B0-----:R-:W5:Y:S04]  /*0a20*/  LDG.E R18, desc[UR10][R6.64] ;  /* 0x0000000a06127981 */ /* 0x001f68000c1e1900 */
[----:B------:R1:W-:Y:S04]  /*0a30*/  STG.E desc[UR10][R6.64], RZ ;  /* 0x000000ff06007986 */ /* 0x0003e8000c10190a */
[----:B------:R-:W5:Y:S04]  /*0a40*/  LDG.E R19, desc[UR10][R16.64] ;  /* 0x0000000a10137981 */ /* 0x000f68000c1e1900 */
[----:B------:R1:W-:Y:S01]  /*0a50*/  STG.E desc[UR10][R16.64], RZ ;  /* 0x000000ff10007986 */ /* 0x0003e2000c10190a */
[----:B------:R-:W-:Y:S01]  /*0a60*/  UIADD3 UR4, UPT, UPT, UR4, 0x8, URZ ;  /* 0x0000000804047890 */ /* 0x000fe2000fffe0ff */
[----:B--2---:R-:W-:-:S04]  /*0a70*/  IADD3 R3, PT, PT, R5, R3, R4 ;  /* 0x0000000305037210 */ /* 0x004fc80007ffe004 */
[----:B---3--:R-:W-:-:S04]  /*0a80*/  IADD3 R3, PT, PT, R24, R10, R3 ;  /* 0x0000000a18037210 */ /* 0x008fc80007ffe003 */
[----:B----4-:R-:W-:-:S04]  /*0a90*/  IADD3 R3, PT, PT, R25, R26, R3 ;  /* 0x0000001a19037210 */ /* 0x010fc80007ffe003 */
[----:B-1---5:R-:W-:-:S07]  /*0aa0*/  IADD3 R4, PT, PT, R19, R18, R3 ;  /* 0x0000001213047210 */ /* 0x022fce0007ffe003 */
.L_x_7:
        /* <DEDUP_REMOVED lines=10> */
[C---:B------:R-:W-:Y:S01]  /*0b50*/  IMAD.WIDE R12, R2.reuse, 0x4, R8 ;  /* 0x00000004020c7825 */ /* 0x040fe200078e0208 */
[----:B------:R0:W-:Y:S04]  /*0b60*/  STG.E desc[UR10][R6.64], RZ ;  /* 0x000000ff06007986 */ /* 0x0001e8000c10190a */
[----:B------:R-:W2:Y:S01]  /*0b70*/  LDG.E R5, desc[UR10][R8.64] ;  /* 0x0000000a08057981 */ /* 0x000ea2000c1e1900 */
[----:B------:R-:W-:-:S03]  /*0b80*/  IMAD.WIDE R14, R2, 0x4, R12 ;  /* 0x00000004020e7825 */ /* 0x000fc600078e020c */
[----:B------:R0:W-:Y:S04]  /*0b90*/  STG.E desc[UR10][R8.64], RZ ;  /* 0x000000ff08007986 */ /* 0x0001e8000c10190a */
[----:B------:R-:W3:Y:S04]  /*0ba0*/  LDG.E R10, desc[UR10][R12.64] ;  /* 0x0000000a0c0a7981 */ /* 0x000ee8000c1e1900 */
[----:B------:R0:W-:Y:S04]  /*0bb0*/  STG.E desc[UR10][R12.64], RZ ;  /* 0x000000ff0c007986 */ /* 0x0001e8000c10190a */
[----:B------:R-:W3:Y:S04]  /*0bc0*/  LDG.E R16, desc[UR10][R14.64] ;  /* 0x0000000a0e107981 */ /* 0x000ee8000c1e1900 */
[----:B------:R0:W-:Y:S01]  /*0bd0*/  STG.E desc[UR10][R14.64], RZ ;  /* 0x000000ff0e007986 */ /* 0x0001e2000c10190a */
[----:B------:R-:W-:Y:S01]  /*0be0*/  UIADD3 UR4, UPT, UPT, UR4, 0x4, URZ ;  /* 0x0000000404047890 */ /* 0x000fe2000fffe0ff */
[----:B--2---:R-:W-:-:S04]  /*0bf0*/  IADD3 R3, PT, PT, R5, R3, R4 ;  /* 0x0000000305037210 */ /* 0x004fc80007ffe004 */
[----:B0--3--:R-:W-:-:S07]  /*0c00*/  IADD3 R4, PT, PT, R16, R10, R3 ;  /* 0x0000000a10047210 */ /* 0x009fce0007ffe003 */
.L_x_8:
[----:B------:R-:W-:Y:S05]  /*0c10*/  BRA.U !UP1, `(.L_x_4) ;  /* 0x00000001092c7547 */ /* 0x000fea000b800000 */
[----:B------:R-:W0:Y:S01]  /*0c20*/  LDC.64 R8, c[0x0][0x388] ;  /* 0x0000e200ff087b82 */ /* 0x000e220000000a00 */
[----:B------:R-:W-:-:S05]  /*0c30*/  UMOV UR5, URZ ;  /* 0x000000ff00057c82 */ /* 0x000fca0008000000 */
.L_x_9:
[----:B------:R-:W-:-:S04]  /*0c40*/  IMAD R7, R2, UR4, R11 ;  /* 0x0000000402077c24 */ /* 0x000fc8000f8e020b */
[----:B0-----:R-:W-:-:S05]  /*0c50*/  IMAD.WIDE R6, R7, 0x4, R8 ;  /* 0x0000000407067825 */ /* 0x001fca00078e0208 */
[----:B------:R-:W2:Y:S01]  /*0c60*/  LDG.E R3, desc[UR10][R6.64] ;  /* 0x0000000a06037981 */ /* 0x000ea2000c1e1900 */
[----:B------:R-:W-:Y:S02]  /*0c70*/  UIADD3 UR5, UPT, UPT, UR5, 0x1, URZ ;  /* 0x0000000105057890 */ /* 0x000fe4000fffe0ff */
[----:B------:R-:W-:Y:S01]  /*0c80*/  UIADD3 UR4, UPT, UPT, UR4, 0x1, URZ ;  /* 0x0000000104047890 */ /* 0x000fe2000fffe0ff */
[----:B------:R1:W-:Y:S01]  /*0c90*/  STG.E desc[UR10][R6.64], RZ ;  /* 0x000000ff06007986 */ /* 0x0003e2000c10190a */
[----:B------:R-:W-:Y:S01]  /*0ca0*/  UISETP.NE.AND UP0, UPT, UR5, UR6, UPT ;  /* 0x000000060500728c */ /* 0x000fe2000bf05270 */
[----:B--2---:R-:W-:-:S08]  /*0cb0*/  IADD3 R4, PT, PT, R3, R4, RZ ;  /* 0x0000000403047210 */ /* 0x004fd00007ffe0ff */
[----:B-1----:R-:W-:Y:S05]  /*0cc0*/  BRA.U UP0, `(.L_x_9) ;  /* 0xfffffffd00dc7547 */ /* 0x002fea000b83ffff */
.L_x_4:
[----:B------:R-:W-:-:S09]  /*0cd0*/  UISETP.GE.AND UP0, UPT, UR7, 0x2, UPT ;  /* 0x000000020700788c */ /* 0x000fd2000bf06270 */
[----:B------:R-:W-:Y:S05]  /*0ce0*/  BRA.U !UP0, `(.L_x_10) ;  /* 0x00000009081c7547 */ /* 0x000fea000b800000 */
[----:B------:R-:W-:Y:S05]  /*0cf0*/  @!P0 EXIT ;  /* 0x000000000000894d */ /* 0x000fea0003800000 */
[C---:B------:R-:W-:Y:S01]  /*0d00*/  LOP3.LUT R5, R0.reuse, 0x7ffffff8, RZ, 0xc0, !PT ;  /* 0x7ffffff800057812 */ /* 0x040fe200078ec0ff */
[----:B------:R-:W-:Y:S01]  /*0d10*/  IMAD R10, R11, R0, RZ ;  /* 0x000000000b0a7224 */ /* 0x000fe200078e02ff */
[C---:B------:R-:W-:Y:S01]  /*0d20*/  LOP3.LUT R18, R0.reuse, 0x7, RZ, 0xc0, !PT ;  /* 0x0000000700127812 */ /* 0x040fe200078ec0ff */
[----:B------:R-:W-:Y:S01]  /*0d30*/  UMOV UR6, 0x1 ;  /* 0x0000000100067882 */ /* 0x000fe20000000000 */
[----:B------:R-:W-:Y:S02]  /*0d40*/  LOP3.LUT R12, R0, 0x3, RZ, 0xc0, !PT ;  /* 0x00000003000c7812 */ /* 0x000fe400078ec0ff */
[----:B------:R-:W-:-:S07]  /*0d50*/  IADD3 R13, PT, PT, -R5, RZ, RZ ;  /* 0x000000ff050d7210 */ /* 0x000fce0007ffe1ff */
.L_x_15:
[----:B------:R-:W0:Y:S01]  /*0d60*/  LDC R0, c[0x0][0x3a8] ;  /* 0x0000ea00ff007b82 */ /* 0x000e220000000800 */
[----:B--2---:R-:W-:-:S07]  /*0d70*/  HFMA2 R9, -RZ, RZ, 0, 0 ;  /* 0x00000000ff097431 */ /* 0x004fce00000001ff */
[----:B-1----:R-:W1:Y:S01]  /*0d80*/  LDC R2, c[0x0][0x3a0] ;  /* 0x0000e800ff027b82 */ /* 0x002e620000000800 */
[----:B0-----:R-:W-:Y:S01]  /*0d90*/  ISETP.GE.U32.AND P0, PT, R0, 0x8, PT ;  /* 0x000000080000780c */ /* 0x001fe20003f06070 */
[----:B-1----:R-:W-:-:S04]  /*0da0*/  IMAD R3, R2, UR6, R11 ;  /* 0x0000000602037c24 */ /* 0x002fc8000f8e020b */
[----:B------:R-:W-:-:S08]  /*0db0*/  IMAD R14, R3, R0, RZ ;  /* 0x00000000030e7224 */ /* 0x000fd000078e02ff */
[----:B------:R-:W-:Y:S05]  /*0dc0*/  @!P0 BRA `(.L_x_11) ;  /* 0x0000000000e08947 */ /* 0x000fea0003800000 */
[----:B------:R-:W0:Y:S01]  /*0dd0*/  LDCU.64 UR4, c[0x0][0x390] ;  /* 0x00007200ff0477ac */ /* 0x000e220008000a00 */
[----:B------:R-:W-:Y:S01]  /*0de0*/  MOV R15, R10 ;  /* 0x0000000a000f7202 */ /* 0x000fe20000000f00 */
[----:B------:R-:W-:Y:S01]  /*0df0*/  IMAD.MOV.U32 R17, RZ, RZ, R14 ;  /* 0x000000ffff117224 */ /* 0x000fe200078e000e */
[----:B------:R-:W-:Y:S01]  /*0e00*/  MOV R16, R13 ;  /* 0x0000000d00107202 */ /* 0x000fe20000000f00 */
[----:B0-----:R-:W-:-:S04]  /*0e10*/  UIADD3 UR4, UP0, UPT, UR4, 0x10, URZ ;  /* 0x0000001004047890 */ /* 0x001fc8000ff1e0ff */
[----:B------:R-:W-:Y:S02]  /*0e20*/  UIADD3.X UR5, UPT, UPT, URZ, UR5, URZ, UP0, !UPT ;  /* 0x00000005ff057290 */ /* 0x000fe400087fe4ff */
[----:B------:R-:W-:-:S04]  /*0e30*/  MOV R2, UR4 ;  /* 0x0000000400027c02 */ /* 0x000fc80008000f00 */
[----:B------:R-:W-:-:S07]  /*0e40*/  MOV R3, UR5 ;  /* 0x0000000500037c02 */ /* 0x000fce0008000f00 */
.L_x_12:
[----:B---3--:R-:W-:-:S04]  /*0e50*/  IMAD.WIDE R6, R17, 0x4, R2 ;  /* 0x0000000411067825 */ /* 0x008fc800078e0202 */
[----:B------:R-:W-:Y:S01]  /*0e60*/  IMAD.WIDE R8, R15, 0x4, R2 ;  /* 0x000000040f087825 */ /* 0x000fe200078e0202 */
[----:B------:R-:W2:Y:S04]  /*0e70*/  LDG.E R19, desc[UR10][R6.64+-0x10] ;  /* 0xfffff00a06137981 */ /* 0x000ea8000c1e1900 */
[----:B------:R-:W2:Y:S02]  /*0e80*/  LDG.E R20, desc[UR10][R8.64+-0x10] ;  /* 0xfffff00a08147981 */ /* 0x000ea4000c1e1900 */
[----:B--2---:R-:W-:-:S05]  /*0e90*/  FADD R19, R19, R20 ;  /* 0x0000001413137221 */ /* 0x004fca0000000000 */
[----:B------:R0:W-:Y:S04]  /*0ea0*/  STG.E desc[UR10][R8.64+-0x10], R19 ;  /* 0xfffff01308007986 */ /* 0x0001e8000c10190a */
[----:B------:R-:W-:Y:S04]  /*0eb0*/  STG.E desc[UR10][R6.64+-0x10], RZ ;  /* 0xfffff0ff06007986 */ /* 0x000fe8000c10190a */
        /* <DEDUP_REMOVED lines=10> */
[----:B0-----:R-:W3:Y:S04]  /*0f60*/  LDG.E R19, desc[UR10][R6.64+-0x4] ;  /* 0xfffffc0a06137981 */ /* 0x001ee8000c1e1900 */
[----:B------:R-:W3:Y:S02]  /*0f70*/  LDG.E R20, desc[UR10][R8.64+-0x4] ;  /* 0xfffffc0a08147981 */ /* 0x000ee4000c1e1900 */
[----:B---3--:R-:W-:-:S05]  /*0f80*/  FADD R19, R19, R20 ;  /* 0x0000001413137221 */ /* 0x008fca0000000000 */
[----:B------:R0:W-:Y:S04]  /*0f90*/  STG.E desc[UR10][R8.64+-0x4], R19 ;  /* 0xfffffc1308007986 */ /* 0x0001e8000c10190a */
[----:B------:R-:W-:Y:S04]  /*0fa0*/  STG.E desc[UR10][R6.64+-0x4], RZ ;  /* 0xfffffcff06007986 */ /* 0x000fe8000c10190a */
[----:B------:R-:W3:Y:S04]  /*0fb0*/  LDG.E R20, desc[UR10][R6.64] ;  /* 0x0000000a06147981 */ /* 0x000ee8000c1e1900 */
[----:B-1----:R-:W3:Y:S02]  /*0fc0*/  LDG.E R21, desc[UR10][R8.64] ;  /* 0x0000000a08157981 */ /* 0x002ee4000c1e1900 */
[----:B---3--:R-:W-:-:S05]  /*0fd0*/  FADD R21, R20, R21 ;  /* 0x0000001514157221 */ /* 0x008fca0000000000 */
[----:B------:R1:W-:Y:S04]  /*0fe0*/  STG.E desc[UR10][R8.64], R21 ;  /* 0x0000001508007986 */ /* 0x0003e8000c10190a */
[----:B------:R3:W-:Y:S04]  /*0ff0*/  STG.E desc[UR10][R6.64], RZ ;  /* 0x000000ff06007986 */ /* 0x0007e8000c10190a */
[----:B------:R-:W4:Y:S04]  /*1000*/  LDG.E R20, desc[UR10][R6.64+0x4] ;  /* 0x0000040a06147981 */ /* 0x000f28000c1e1900 */
[----:B--2---:R-:W4:Y:S02]  /*1010*/  LDG.E R23, desc[UR10][R8.64+0x4] ;  /* 0x0000040a08177981 */ /* 0x004f24000c1e1900 */
[----:B----4-:R-:W-:-:S05]  /*1020*/  FADD R23, R20, R23 ;  /* 0x0000001714177221 */ /* 0x010fca0000000000 */
[----:B------:R3:W-:Y:S04]  /*1030*/  STG.E desc[UR10][R8.64+0x4], R23 ;  /* 0x0000041708007986 */ /* 0x0007e8000c10190a */
[----:B------:R3:W-:Y:S04]  /*1040*/  STG.E desc[UR10][R6.64+0x4], RZ ;  /* 0x000004ff06007986 */ /* 0x0007e8000c10190a */
[----:B0-----:R-:W2:Y:S04]  /*1050*/  LDG.E R19, desc[UR10][R6.64+0x8] ;  /* 0x0000080a06137981 */ /* 0x001ea8000c1e1900 */
[----:B------:R-:W2:Y:S02]  /*1060*/  LDG.E R20, desc[UR10][R8.64+0x8] ;  /* 0x0000080a08147981 */ /* 0x000ea4000c1e1900 */
[----:B--2---:R-:W-:-:S05]  /*1070*/  FADD R19, R19, R20 ;  /* 0x0000001413137221 */ /* 0x004fca0000000000 */
[----:B------:R3:W-:Y:S04]  /*1080*/  STG.E desc[UR10][R8.64+0x8], R19 ;  /* 0x0000081308007986 */ /* 0x0007e8000c10190a */
[----:B------:R3:W-:Y:S04]  /*1090*/  STG.E desc[UR10][R6.64+0x8], RZ ;  /* 0x000008ff06007986 */ /* 0x0007e8000c10190a */
[----:B------:R-:W2:Y:S04]  /*10a0*/  LDG.E R20, desc[UR10][R6.64+0xc] ;  /* 0x00000c0a06147981 */ /* 0x000ea8000c1e1900 */
[----:B-1----:R-:W2:Y:S01]  /*10b0*/  LDG.E R21, desc[UR10][R8.64+0xc] ;  /* 0x00000c0a08157981 */ /* 0x002ea2000c1e1900 */
[----:B------:R-:W-:Y:S01]  /*10c0*/  IADD3 R16, PT, PT, R16, 0x8, RZ ;  /* 0x0000000810107810 */ /* 0x000fe20007ffe0ff */
[----:B------:R-:W-:Y:S01]  /*10d0*/  VIADD R15, R15, 0x8 ;  /* 0x000000080f0f7836 */ /* 0x000fe20000000000 */
[----:B------:R-:W-:-:S02]  /*10e0*/  IADD3 R17, PT, PT, R17, 0x8, RZ ;  /* 0x0000000811117810 */ /* 0x000fc40007ffe0ff */
[----:B------:R-:W-:Y:S01]  /*10f0*/  ISETP.NE.AND P0, PT, R16, RZ, PT ;  /* 0x000000ff1000720c */ /* 0x000fe20003f05270 */
[----:B--2---:R-:W-:-:S05]  /*1100*/  FADD R21, R20, R21 ;  /* 0x0000001514157221 */ /* 0x004fca0000000000 */
[----:B------:R3:W-:Y:S04]  /*1110*/  STG.E desc[UR10][R8.64+0xc], R21 ;  /* 0x00000c1508007986 */ /* 0x0007e8000c10190a */
[----:B------:R3:W-:Y:S03]  /*1120*/  STG.E desc[UR10][R6.64+0xc], RZ ;  /* 0x00000cff06007986 */ /* 0x0007e6000c10190a */
[----:B------:R-:W-:Y:S05]  /*1130*/  @P0 BRA `(.L_x_12) ;  /* 0xfffffffc00440947 */ /* 0x000fea000383ffff */
[----:B---3--:R-:W-:-:S07]  /*1140*/  MOV R9, R5 ;  /* 0x0000000500097202 */ /* 0x008fce0000000f00 */
.L_x_11:
[----:B------:R-:W-:-:S13]  /*1150*/  ISETP.NE.AND P0, PT, R18, RZ, PT ;  /* 0x000000ff1200720c */ /* 0x000fda0003f05270 */
[----:B------:R-:W-:Y:S05]  /*1160*/  @!P0 BRA `(.L_x_13) ;  /* 0x0000000000ec8947 */ /* 0x000fea0003800000 */
[----:B------:R-:W-:Y:S02]  /*1170*/  IADD3 R2, PT, PT, R18, -0x1, RZ ;  /* 0xffffffff12027810 */ /* 0x000fe40007ffe0ff */
[----:B------:R-:W-:Y:S02]  /*1180*/  ISETP.NE.AND P1, PT, R12, RZ, PT ;  /* 0x000000ff0c00720c */ /* 0x000fe40003f25270 */
[----:B------:R-:W-:-:S13]  /*1190*/  ISETP.GE.U32.AND P0, PT, R2, 0x3, PT ;  /* 0x000000030200780c */ /* 0x000fda0003f06070 */
[----:B------:R-:W-:Y:S05]  /*11a0*/  @!P0 BRA `(.L_x_14) ;  /* 0x0000000000688947 */ /* 0x000fea0003800000 */
[----:B------:R-:W0:Y:S01]  /*11b0*/  LDC.64 R6, c[0x0][0x390] ;  /* 0x0000e400ff067b82 */ /* 0x000e220000000a00 */
[-C--:B------:R-:W-:Y:S02]  /*11c0*/  IADD3 R3, PT, PT, R14, R9.reuse, RZ ;  /* 0x000000090e037210 */ /* 0x080fe40007ffe0ff */
[----:B------:R-:W-:-:S03]  /*11d0*/  IADD3 R15, PT, PT, R10, R9, RZ ;  /* 0x000000090a0f7210 */ /* 0x000fc60007ffe0ff */
[----:B0-----:R-:W-:-:S04]  /*11e0*/  IMAD.WIDE R2, R3, 0x4, R6 ;  /* 0x0000000403027825 */ /* 0x001fc800078e0206 */
[----:B------:R-:W-:Y:S01]  /*11f0*/  IMAD.WIDE R6, R15, 0x4, R6 ;  /* 0x000000040f067825 */ /* 0x000fe200078e0206 */
[----:B------:R-:W2:Y:S04]  /*1200*/  LDG.E R8, desc[UR10][R2.64] ;  /* 0x0000000a02087981 */ /* 0x000ea8000c1e1900 */
[----:B------:R-:W2:Y:S02]  /*1210*/  LDG.E R15, desc[UR10][R6.64] ;  /* 0x0000000a060f7981 */ /* 0x000ea4000c1e1900 */
[----:B--2---:R-:W-:-:S05]  /*1220*/  FADD R15, R8, R15 ;  /* 0x0000000f080f7221 */ /* 0x004fca0000000000 */
[----:B------:R0:W-:Y:S04]  /*1230*/  STG.E desc[UR10][R6.64], R15 ;  /* 0x0000000f06007986 */ /* 0x0001e8000c10190a */
[----:B------:R1:W-:Y:S04]  /*1240*/  STG.E desc[UR10][R2.64], RZ ;  /* 0x000000ff02007986 */ /* 0x0003e8000c10190a */
        /* <DEDUP_REMOVED lines=11> */
[----:B0-----:R-:W2:Y:S01]  /*1300*/  LDG.E R15, desc[UR10][R6.64+0xc] ;  /* 0x00000c0a060f7981 */ /* 0x001ea2000c1e1900 */
[----:B------:R-:W-:Y:S01]  /*1310*/  IADD3 R9, PT, PT, R9, 0x4, RZ ;  /* 0x0000000409097810 */ /* 0x000fe20007ffe0ff */
[----:B--2---:R-:W-:-:S05]  /*1320*/  FADD R15, R8, R15 ;  /* 0x0000000f080f7221 */ /* 0x004fca0000000000 */
[----:B------:R1:W-:Y:S04]  /*1330*/  STG.E desc[UR10][R6.64+0xc], R15 ;  /* 0x00000c0f06007986 */ /* 0x0003e8000c10190a */
[----:B------:R1:W-:Y:S02]  /*1340*/  STG.E desc[UR10][R2.64+0xc], RZ ;  /* 0x00000cff02007986 */ /* 0x0003e4000c10190a */
.L_x_14:
[----:B------:R-:W-:Y:S05]  /*1350*/  @!P1 BRA `(.L_x_13) ;  /* 0x0000000000709947 */ /* 0x000fea0003800000 */
[----:B------:R-:W-:-:S13]  /*1360*/  ISETP.NE.AND P1, PT, R12, 0x1, PT ;  /* 0x000000010c00780c */ /* 0x000fda0003f25270 */
[----:B-1----:R-:W0:Y:S01]  /*1370*/  @P1 LDC.64 R6, c[0x0][0x390] ;  /* 0x0000e400ff061b82 */ /* 0x002e220000000a00 */
[----:B------:R-:W-:Y:S01]  /*1380*/  @P1 IMAD.IADD R3, R14, 0x1, R9 ;  /* 0x000000010e031824 */ /* 0x000fe200078e0209 */
[----:B------:R-:W-:-:S03]  /*1390*/  @P1 IADD3 R15, PT, PT, R10, R9, RZ ;  /* 0x000000090a0f1210 */ /* 0x000fc60007ffe0ff */
[----:B0-----:R-:W-:-:S04]  /*13a0*/  @P1 IMAD.WIDE R2, R3, 0x4, R6 ;  /* 0x0000000403021825 */ /* 0x001fc800078e0206 */
[----:B------:R-:W-:Y:S01]  /*13b0*/  @P1 IMAD.WIDE R6, R15, 0x4, R6 ;  /* 0x000000040f061825 */ /* 0x000fe200078e0206 */
[----:B------:R-:W2:Y:S04]  /*13c0*/  @P1 LDG.E R8, desc[UR10][R2.64] ;  /* 0x0000000a02081981 */ /* 0x000ea8000c1e1900 */
[----:B------:R-:W2:Y:S01]  /*13d0*/  @P1 LDG.E R15, desc[UR10][R6.64] ;  /* 0x0000000a060f1981 */ /* 0x000ea2000c1e1900 */
[----:B------:R-:W-:-:S13]  /*13e0*/  LOP3.LUT P0, RZ, R0, 0x1, RZ, 0xc0, !PT ;  /* 0x0000000100ff7812 */ /* 0x000fda000780c0ff */
[----:B------:R-:W0:Y:S01]  /*13f0*/  @P0 LDC.64 R16, c[0x0][0x390] ;  /* 0x0000e400ff100b82 */ /* 0x000e220000000a00 */
[----:B--2---:R-:W-:-:S05]  /*1400*/  @P1 FADD R15, R8, R15 ;  /* 0x0000000f080f1221 */ /* 0x004fca0000000000 */
[----:B------:R1:W-:Y:S04]  /*1410*/  @P1 STG.E desc[UR10][R6.64], R15 ;  /* 0x0000000f06001986 */ /* 0x0003e8000c10190a */
[----:B------:R2:W-:Y:S04]  /*1420*/  @P1 STG.E desc[UR10][R2.64], RZ ;  /* 0x000000ff02001986 */ /* 0x0005e8000c10190a */
[----:B------:R-:W3:Y:S04]  /*1430*/  @P1 LDG.E R8, desc[UR10][R2.64+0x4] ;  /* 0x0000040a02081981 */ /* 0x000ee8000c1e1900 */
[----:B------:R-:W3:Y:S01]  /*1440*/  @P1 LDG.E R19, desc[UR10][R6.64+0x4] ;  /* 0x0000040a06131981 */ /* 0x000ee2000c1e1900 */
[----:B------:R-:W-:-:S04]  /*1450*/  @P1 IADD3 R9, PT, PT, R9, 0x2, RZ ;  /* 0x0000000209091810 */ /* 0x000fc80007ffe0ff */
[-C--:B------:R-:W-:Y:S02]  /*1460*/  @P0 IADD3 R21, PT, PT, R14, R9.reuse, RZ ;  /* 0x000000090e150210 */ /* 0x080fe40007ffe0ff */
[----:B------:R-:W-:Y:S01]  /*1470*/  @P0 IADD3 R23, PT, PT, R10, R9, RZ ;  /* 0x000000090a170210 */ /* 0x000fe20007ffe0ff */
[----:B---3--:R-:W-:Y:S02]  /*1480*/  @P1 FADD R19, R8, R19 ;  /* 0x0000001308131221 */ /* 0x008fe40000000000 */
[----:B0-----:R-:W-:-:S04]  /*1490*/  @P0 IMAD.WIDE R8, R21, 0x4, R16 ;  /* 0x0000000415080825 */ /* 0x001fc800078e0210 */
[----:B------:R-:W-:Y:S01]  /*14a0*/  @P0 IMAD.WIDE R16, R23, 0x4, R16 ;  /* 0x0000000417100825 */ /* 0x000fe200078e0210 */
[----:B------:R2:W-:Y:S04]  /*14b0*/  @P1 STG.E desc[UR10][R6.64+0x4], R19 ;  /* 0x0000041306001986 */ /* 0x0005e8000c10190a */
[----:B------:R2:W-:Y:S04]  /*14c0*/  @P1 STG.E desc[UR10][R2.64+0x4], RZ ;  /* 0x000004ff02001986 */ /* 0x0005e8000c10190a */
[----:B------:R-:W3:Y:S04]  /*14d0*/  @P0 LDG.E R14, desc[UR10][R8.64] ;  /* 0x0000000a080e0981 */ /* 0x000ee8000c1e1900 */
[----:B-1----:R-:W3:Y:S02]  /*14e0*/  @P0 LDG.E R15, desc[UR10][R16.64] ;  /* 0x0000000a100f0981 */ /* 0x002ee4000c1e1900 */
[----:B---3--:R-:W-:-:S05]  /*14f0*/  @P0 FADD R15, R14, R15 ;  /* 0x0000000f0e0f0221 */ /* 0x008fca0000000000 */
[----:B------:R2:W-:Y:S04]  /*1500*/  @P0 STG.E desc[UR10][R16.64], R15 ;  /* 0x0000000f10000986 */ /* 0x0005e8000c10190a */
[----:B------:R2:W-:Y:S02]  /*1510*/  @P0 STG.E desc[UR10][R8.64], RZ ;  /* 0x000000ff08000986 */ /* 0x0005e4000c10190a */
.L_x_13:
[----:B------:R-:W0:Y:S01]  /*1520*/  LDCU UR4, c[0x0][0x3a4] ;  /* 0x00007480ff0477ac */ /* 0x000e220008000800 */
[----:B------:R-:W-:-:S04]  /*1530*/  UIADD3 UR6, UPT, UPT, UR6, 0x1, URZ ;  /* 0x0000000106067890 */ /* 0x000fc8000fffe0ff */
[----:B0-----:R-:W-:-:S09]  /*1540*/  UISETP.NE.AND UP0, UPT, UR6, UR4, UPT ;  /* 0x000000040600728c */ /* 0x001fd2000bf05270 */
[----:B------:R-:W-:Y:S05]  /*1550*/  BRA.U UP0, `(.L_x_15) ;  /* 0xfffffff900007547 */ /* 0x000fea000b83ffff */
.L_x_10:
[----:B------:R-:W-:-:S13]  /*1560*/  ISETP.GE.AND P0, PT, R0, 0x1, PT ;  /* 0x000000010000780c */ /* 0x000fda0003f06270 */
[----:B------:R-:W-:Y:S05]  /*1570*/  @!P0 EXIT ;  /* 0x000000000000894d */ /* 0x000fea0003800000 */
[----:B-12---:R-:W0:Y:S01]  /*1580*/  LDC.64 R6, c[0x0][0x380] ;  /* 0x0000e000ff067b82 */ /* 0x006e220000000a00 */
[C---:B------:R-:W-:Y:S01]  /*1590*/  ISETP.GE.U32.AND P0, PT, R0.reuse, 0x8, PT ;  /* 0x000000080000780c */ /* 0x040fe20003f06070 */
[----:B------:R-:W-:Y:S02]  /*15a0*/  HFMA2 R5, -RZ, RZ, 0, 0 ;  /* 0x00000000ff057431 */ /* 0x000fe400000001ff */
[C---:B------:R-:W-:Y:S01]  /*15b0*/  IMAD R2, R11.reuse, R0, RZ ;  /* 0x000000000b027224 */ /* 0x040fe200078e02ff */
[----:B------:R-:W-:Y:S02]  /*15c0*/  I2FP.F32.S32 R3, R4 ;  /* 0x0000000400037245 */ /* 0x000fe40000201400 */
[----:B------:R-:W-:Y:S01]  /*15d0*/  LOP3.LUT R18, R0, 0x7, RZ, 0xc0, !PT ;  /* 0x0000000700127812 */ /* 0x000fe200078ec0ff */
[----:B0-----:R-:W-:-:S06]  /*15e0*/  IMAD.WIDE R10, R11, 0x4, R6 ;  /* 0x000000040b0a7825 */ /* 0x001fcc00078e0206 */
[----:B------:R-:W-:Y:S05]  /*15f0*/  @!P0 BRA `(.L_x_16) ;  /* 0x0000000800808947 */ /* 0x000fea0003800000 */
[----:B------:R-:W0:Y:S01]  /*1600*/  LDCU.128 UR4, c[0x0][0x390] ;  /* 0x00007200ff0477ac */ /* 0x000e220008000c00 */
[----:B------:R-:W-:Y:S01]  /*1610*/  LOP3.LUT R5, R0, 0x7ffffff8, RZ, 0xc0, !PT ;  /* 0x7ffffff800057812 */ /* 0x000fe200078ec0ff */
[----:B------:R-:W-:-:S03]  /*1620*/  IMAD.MOV.U32 R20, RZ, RZ, R2 ;  /* 0x000000ffff147224 */ /* 0x000fc600078e0002 */
[----:B------:R-:W-:Y:S01]  /*1630*/  IADD3 R21, PT, PT, -R5, RZ, RZ ;  /* 0x000000ff05157210 */ /* 0x000fe20007ffe1ff */
[----:B0-----:R-:W-:Y:S02]  /*1640*/  UIADD3 UR8, UP1, UPT, UR4, 0x10, URZ ;  /* 0x0000001004087890 */ /* 0x001fe4000ff3e0ff */
[----:B------:R-:W-:Y:S02]  /*1650*/  UIADD3 UR4, UP0, UPT, UR6, 0x10, URZ ;  /* 0x0000001006047890 */ /* 0x000fe4000ff1e0ff */
[----:B------:R-:W-:Y:S02]  /*1660*/  UIADD3.X UR6, UPT, UPT, URZ, UR5, URZ, UP1, !UPT ;  /* 0x00000005ff067290 */ /* 0x000fe40008ffe4ff */
[----:B------:R-:W-:-:S12]  /*1670*/  UIADD3.X UR5, UPT, UPT, URZ, UR7, URZ, UP0, !UPT ;  /* 0x00000007ff057290 */ /* 0x000fd800087fe4ff */
.L_x_33:
[----:B0-----:R-:W-:Y:S02]  /*1680*/  MOV R14, UR8 ;  /* 0x00000008000e7c02 */ /* 0x001fe40008000f00 */
[----:B------:R-:W-:-:S03]  /*1690*/  MOV R15, UR6 ;  /* 0x00000006000f7c02 */ /* 0x000fc60008000f00 */
[----:B------:R-:W-:-:S05]  /*16a0*/  IMAD.WIDE R14, R20, 0x4, R14 ;  /* 0x00000004140e7825 */ /* 0x000fca00078e020e */
[----:B------:R-:W2:Y:S01]  /*16b0*/  LDG.E R0, desc[UR10][R14.64+-0x10] ;  /* 0xfffff00a0e007981 */ /* 0x000ea2000c1e1900 */
[----:B------:R-:W0:Y:S01]  /*16c0*/  MUFU.RCP R6, R3 ;  /* 0x0000000300067308 */ /* 0x000e220000001000 */
[----:B------:R-:W-:Y:S01]  /*16d0*/  MOV R12, UR4 ;  /* 0x00000004000c7c02 */ /* 0x000fe20008000f00 */
[----:B------:R-:W-:Y:S01]  /*16e0*/  BSSY.RECONVERGENT B2, `(.L_x_17) ;  /* 0x000000d000027945 */ /* 0x000fe20003800200 */
[----:B------:R-:W-:-:S03]  /*16f0*/  MOV R13, UR5 ;  /* 0x00000005000d7c02 */ /* 0x000fc60008000f00 */
[----:B------:R-:W-:-:S04]  /*1700*/  IMAD.WIDE R12, R20, 0x4, R12 ;  /* 0x00000004140c7825 */ /* 0x000fc800078e020c */
[----:B0-----:R-:W-:-:S04]  /*1710*/  FFMA R7, -R3, R6, 1 ;  /* 0x3f80000003077423 */ /* 0x001fc80000000106 */
[----:B------:R-:W-:Y:S01]  /*1720*/  FFMA R7, R6, R7, R6 ;  /* 0x0000000706077223 */ /* 0x000fe20000000006 */
[----:B--2---:R-:W0:Y:S03]  /*1730*/  FCHK P0, R0, R3 ;  /* 0x0000000300007302 */ /* 0x004e260000000000 */
[----:B------:R-:W-:-:S04]  /*1740*/  FFMA R6, R0, R7, RZ ;  /* 0x0000000700067223 */ /* 0x000fc800000000ff */
[----:B------:R-:W-:-:S04]  /*1750*/  FFMA R8, -R3, R6, R0 ;  /* 0x0000000603087223 */ /* 0x000fc80000000100 */
[----:B------:R-:W-:Y:S01]  /*1760*/  FFMA R7, R7, R8, R6 ;  /* 0x0000000807077223 */ /* 0x000fe20000000006 */
[----:B0-----:R-:W-:Y:S06]  /*1770*/  @!P0 BRA `(.L_x_18) ;  /* 0x00000000000c8947 */ /* 0x001fec0003800000 */
[----:B------:R-:W-:-:S07]  /*1780*/  MOV R6, 0x17a0 ;  /* 0x000017a000067802 */ /* 0x000fce0000000f00 */
[----:B------:R-:W-:Y:S05]  /*1790*/  CALL.REL.NOINC `($__internal_0_$__cuda_sm3x_div_rn_noftz_f32_slowpath) ;  /* 0x0000001000847944 */ /* 0x000fea0003c00000 */
[----:B------:R-:W-:-:S07]  /*17a0*/  IMAD.MOV.U32 R7, RZ, RZ, R0 ;  /* 0x000000ffff077224 */ /* 0x000fce00078e0000 */
.L_x_18:
[----:B------:R-:W-:Y:S05]  /*17b0*/  BSYNC.RECONVERGENT B2 ;  /* 0x0000000000027941 */ /* 0x000fea0003800200 */
.L_x_17:
[----:B------:R0:W-:Y:S04]  /*17c0*/  STG.E desc[UR10][R12.64+-0x10], R7 ;  /* 0xfffff0070c007986 */ /* 0x0001e8000c10190a */
[----:B------:R0:W-:Y:S04]  /*17d0*/  STG.E desc[UR10][R14.64+-0x10], RZ ;  /* 0xfffff0ff0e007986 */ /* 0x0001e8000c10190a */
[----:B------:R0:W-:Y:S04]  /*17e0*/  STG.E desc[UR10][R10.64], R4 ;  /* 0x000000040a007986 */ /* 0x0001e8000c10190a */
[----:B------:R-:W2:Y:S01]  /*17f0*/  LDG.E R8, desc[UR10][R14.64+-0xc] ;  /* 0xfffff40a0e087981 */ /* 0x000ea2000c1e1900 */
[----:B------:R-:W1:Y:S01]  /*1800*/  MUFU.RCP R0, R3 ;  /* 0x0000000300007308 */ /* 0x000e620000001000 */
[----:B------:R-:W-:Y:S01]  /*1810*/  BSSY.RECONVERGENT B2, `(.L_x_19) ;  /* 0x000000c000027945 */ /* 0x000fe20003800200 */
[----:B-1----:R-:W-:-:S04]  /*1820*/  FFMA R9, -R3, R0, 1 ;  /* 0x3f80000003097423 */ /* 0x002fc80000000100 */
[----:B------:R-:W-:Y:S02]  /*1830*/  FFMA R0, R0, R9, R0 ;  /* 0x0000000900007223 */ /* 0x000fe40000000000 */
[----:B--2---:R-:W1:Y:S02]  /*1840*/  FCHK P0, R8, R3 ;  /* 0x0000000308007302 */ /* 0x004e640000000000 */
[----:B------:R-:W-:-:S04]  /*1850*/  FFMA R6, R0, R8, RZ ;  /* 0x0000000800067223 */ /* 0x000fc800000000ff */
[----:B------:R-:W-:-:S04]  /*1860*/  FFMA R9, -R3, R6, R8 ;  /* 0x0000000603097223 */ /* 0x000fc80000000108 */
[----:B------:R-:W-:Y:S01]  /*1870*/  FFMA R9, R0, R9, R6 ;  /* 0x0000000900097223 */ /* 0x000fe20000000006 */
[----:B01----:R-:W-:Y:S06]  /*1880*/  @!P0 BRA `(.L_x_20) ;  /* 0x0000000000108947 */ /* 0x003fec0003800000 */
[----:B------:R-:W-:Y:S02]  /*1890*/  MOV R0, R8 ;  /* 0x0000000800007202 */ /* 0x000fe40000000f00 */
[----:B------:R-:W-:-:S07]  /*18a0*/  MOV R6, 0x18c0 ;  /* 0x000018c000067802 */ /* 0x000fce0000000f00 */
[----:B------:R-:W-:Y:S05]  /*18b0*/  CALL.REL.NOINC `($__internal_0_$__cuda_sm3x_div_rn_noftz_f32_slowpath) ;  /* 0x00000010003c7944 */ /* 0x000fea0003c00000 */
[----:B------:R-:W-:-:S07]  /*18c0*/  MOV R9, R0 ;  /* 0x0000000000097202 */ /* 0x000fce0000000f00 */
.L_x_20:
[----:B------:R-:W-:Y:S05]  /*18d0*/  BSYNC.RECONVERGENT B2 ;  /* 0x0000000000027941 */ /* 0x000fea0003800200 */
.L_x_19:
        /* <DEDUP_REMOVED lines=17> */
.L_x_22:
[----:B------:R-:W-:Y:S05]  /*19f0*/  BSYNC.RECONVERGENT B2 ;  /* 0x0000000000027941 */ /* 0x000fea0003800200 */
.L_x_21:
        /* <DEDUP_REMOVED lines=16> */
[----:B------:R-:W-:-:S07]  /*1b00*/  IMAD.MOV.U32 R9, RZ, RZ, R0 ;  /* 0x000000ffff097224 */ /* 0x000fce00078e0000 */
.L_x_24:
[----:B------:R-:W-:Y:S05]  /*1b10*/  BSYNC.RECONVERGENT B2 ;  /* 0x0000000000027941 */ /* 0x000fea0003800200 */
.L_x_23:
        /* <DEDUP_REMOVED lines=17> */
.L_x_26:
[----:B------:R-:W-:Y:S05]  /*1c30*/  BSYNC.RECONVERGENT B2 ;  /* 0x0000000000027941 */ /* 0x000fea0003800200 */
.L_x_25:
        /* <DEDUP_REMOVED lines=17> */
.L_x_28:
[----:B------:R-:W-:Y:S05]  /*1d50*/  BSYNC.RECONVERGENT B2 ;  /* 0x0000000000027941 */ /* 0x000fea0003800200 */
.L_x_27:
        /* <DEDUP_REMOVED lines=17> */
.L_x_30:
[----:B------:R-:W-:Y:S05]  /*1e70*/  BSYNC.RECONVERGENT B2 ;  /* 0x0000000000027941 */ /* 0x000fea0003800200 */
.L_x_29:
        /* <DEDUP_REMOVED lines=16> */
.L_x_32:
[----:B------:R-:W-:Y:S05]  /*1f80*/  BSYNC.RECONVERGENT B2 ;  /* 0x0000000000027941 */ /* 0x000fea0003800200 */
.L_x_31:
[----:B------:R0:W-:Y:S01]  /*1f90*/  STG.E desc[UR10][R12.64+0xc], R0 ;  /* 0x00000c000c007986 */ /* 0x0001e2000c10190a */
[----:B------:R-:W-:Y:S02]  /*1fa0*/  IADD3 R21, PT, PT, R21, 0x8, RZ ;  /* 0x0000000815157810 */ /* 0x000fe40007ffe0ff */
[----:B------:R-:W-:Y:S01]  /*1fb0*/  IADD3 R20, PT, PT, R20, 0x8, RZ ;  /* 0x0000000814147810 */ /* 0x000fe20007ffe0ff */
[----:B------:R0:W-:Y:S01]  /*1fc0*/  STG.E desc[UR10][R14.64+0xc], RZ ;  /* 0x00000cff0e007986 */ /* 0x0001e2000c10190a */
[----:B------:R-:W-:-:S03]  /*1fd0*/  ISETP.NE.AND P0, PT, R21, RZ, PT ;  /* 0x000000ff1500720c */ /* 0x000fc60003f05270 */
[----:B------:R0:W-:Y:S10]  /*1fe0*/  STG.E desc[UR10][R10.64], R4 ;  /* 0x000000040a007986 */ /* 0x0001f4000c10190a */
[----:B------:R-:W-:Y:S05]  /*1ff0*/  @P0 BRA `(.L_x_33) ;  /* 0xfffffff400a00947 */ /* 0x000fea000383ffff */
.L_x_16:
[----:B------:R-:W-:-:S13]  /*2000*/  ISETP.NE.AND P0, PT, R18, RZ, PT ;  /* 0x000000ff1200720c */ /* 0x000fda0003f05270 */
[----:B------:R-:W-:Y:S05]  /*2010*/  @!P0 EXIT ;  /* 0x000000000000894d */ /* 0x000fea0003800000 */
[----:B------:R-:W1:Y:S01]  /*2020*/  LDCU UR4, c[0x0][0x3a8] ;  /* 0x00007500ff0477ac */ /* 0x000e620008000800 */
[----:B------:R-:W-:Y:S01]  /*2030*/  ISETP.GE.U32.AND P0, PT, R18, 0x4, PT ;  /* 0x000000041200780c */ /* 0x000fe20003f06070 */
[----:B-1----:R-:W-:-:S12]  /*2040*/  ULOP3.LUT UR4, UR4, 0x3, URZ, 0xc0, !UPT ;  /* 0x0000000304047892 */ /* 0x002fd8000f8ec0ff */
[----:B------:R-:W-:Y:S05]  /*2050*/  @!P0 BRA `(.L_x_34) ;  /* 0x0000000400348947 */ /* 0x000fea0003800000 */
[----:B0-----:R-:W0:Y:S01]  /*2060*/  LDC.64 R12, c[0x0][0x390] ;  /* 0x0000e400ff0c7b82 */ /* 0x001e220000000a00 */
[----:B------:R-:W-:-:S05]  /*2070*/  IADD3 R14, PT, PT, R2, R5, RZ ;  /* 0x00000005020e7210 */ /* 0x000fca0007ffe0ff */
[----:B0-----:R-:W-:-:S05]  /*2080*/  IMAD.WIDE R12, R14, 0x4, R12 ;  /* 0x000000040e0c7825 */ /* 0x001fca00078e020c */
[----:B------:R-:W2:Y:S01]  /*2090*/  LDG.E R8, desc[UR10][R12.64] ;  /* 0x0000000a0c087981 */ /* 0x000ea2000c1e1900 */
[----:B------:R-:W0:Y:S01]  /*20a0*/  MUFU.RCP R0, R3 ;  /* 0x0000000300007308 */ /* 0x000e220000001000 */
[----:B------:R-:W-:Y:S01]  /*20b0*/  BSSY.RECONVERGENT B2, `(.L_x_35) ;  /* 0x000000c000027945 */ /* 0x000fe20003800200 */
[----:B0-----:R-:W-:-:S04]  /*20c0*/  FFMA R7, -R3, R0, 1 ;  /* 0x3f80000003077423 */ /* 0x001fc80000000100 */
[----:B------:R-:W-:Y:S02]  /*20d0*/  FFMA R0, R0, R7, R0 ;  /* 0x0000000700007223 */ /* 0x000fe40000000000 */
[----:B--2---:R-:W0:Y:S02]  /*20e0*/  FCHK P0, R8, R3 ;  /* 0x0000000308007302 */ /* 0x004e240000000000 */
[----:B------:R-:W-:-:S04]  /*20f0*/  FFMA R6, R0, R8, RZ ;  /* 0x0000000800067223 */ /* 0x000fc800000000ff */
[----:B------:R-:W-:-:S04]  /*2100*/  FFMA R7, -R3, R6, R8 ;  /* 0x0000000603077223 */ /* 0x000fc80000000108 */
[----:B------:R-:W-:Y:S01]  /*2110*/  FFMA R9, R0, R7, R6 ;  /* 0x0000000700097223 */ /* 0x000fe20000000006 */
[----:B0-----:R-:W-:Y:S06]  /*2120*/  @!P0 BRA `(.L_x_36) ;  /* 0x0000000000108947 */ /* 0x001fec0003800000 */
[----:B------:R-:W-:Y:S02]  /*2130*/  MOV R0, R8 ;  /* 0x0000000800007202 */ /* 0x000fe40000000f00 */
[----:B------:R-:W-:-:S07]  /*2140*/  MOV R6, 0x2160 ;  /* 0x0000216000067802 */ /* 0x000fce0000000f00 */
[----:B------:R-:W-:Y:S05]  /*2150*/  CALL.REL.NOINC `($__internal_0_$__cuda_sm3x_div_rn_noftz_f32_slowpath) ;  /* 0x0000000800147944 */ /* 0x000fea0003c00000 */
[----:B------:R-:W-:-:S07]  /*2160*/  IMAD.MOV.U32 R9, RZ, RZ, R0 ;  /* 0x000000ffff097224 */ /* 0x000fce00078e0000 */
.L_x_36:
[----:B------:R-:W-:Y:S05]  /*2170*/  BSYNC.RECONVERGENT B2 ;  /* 0x0000000000027941 */ /* 0x000fea0003800200 */
.L_x_35:
[----:B------:R-:W0:Y:S02]  /*2180*/  LDC.64 R6, c[0x0][0x398] ;  /* 0x0000e600ff067b82 */ /* 0x000e240000000a00 */
[----:B0-----:R-:W-:-:S05]  /*2190*/  IMAD.WIDE R14, R14, 0x4, R6 ;  /* 0x000000040e0e7825 */ /* 0x001fca00078e0206 */
        /* <DEDUP_REMOVED lines=17> */
.L_x_38:
[----:B------:R-:W-:Y:S05]  /*22b0*/  BSYNC.RECONVERGENT B2 ;  /* 0x0000000000027941 */ /* 0x000fea0003800200 */
.L_x_37:
        /* <DEDUP_REMOVED lines=17> */
.L_x_40:
[----:B------:R-:W-:Y:S05]  /*23d0*/  BSYNC.RECONVERGENT B2 ;  /* 0x0000000000027941 */ /* 0x000fea0003800200 */
.L_x_39:
        /* <DEDUP_REMOVED lines=16> */
.L_x_42:
[----:B------:R-:W-:Y:S05]  /*24e0*/  BSYNC.RECONVERGENT B2 ;  /* 0x0000000000027941 */ /* 0x000fea0003800200 */
.L_x_41:
[----:B------:R1:W-:Y:S01]  /*24f0*/  STG.E desc[UR10][R14.64+0xc], R0 ;  /* 0x00000c000e007986 */ /* 0x0003e2000c10190a */
[----:B------:R-:W-:-:S03]  /*2500*/  VIADD R5, R5, 0x4 ;  /* 0x0000000405057836 */ /* 0x000fc60000000000 */
[----:B------:R1:W-:Y:S04]  /*2510*/  STG.E desc[UR10][R12.64+0xc], RZ ;  /* 0x00000cff0c007986 */ /* 0x0003e8000c10190a */
[----:B------:R1:W-:Y:S02]  /*2520*/  STG.E desc[UR10][R10.64], R4 ;  /* 0x000000040a007986 */ /* 0x0003e4000c10190a */
.L_x_34:
[----:B------:R-:W-:-:S13]  /*2530*/  ISETP.NE.AND P0, PT, RZ, UR4, PT ;  /* 0x00000004ff007c0c */ /* 0x000fda000bf05270 */
[----:B------:R-:W-:Y:S05]  /*2540*/  @!P0 EXIT ;  /* 0x000000000000894d */ /* 0x000fea0003800000 */
[----:B------:R-:W-:-:S09]  /*2550*/  UISETP.NE.AND UP0, UPT, UR4, 0x1, UPT ;  /* 0x000000010400788c */ /* 0x000fd2000bf05270 */
[----:B------:R-:W-:Y:S05]  /*2560*/  BRA.U !UP0, `(.L_x_43) ;  /* 0x0000000108a47547 */ /* 0x000fea000b800000 */
[----:B01----:R-:W0:Y:S01]  /*2570*/  LDC.64 R14, c[0x0][0x390] ;  /* 0x0000e400ff0e7b82 */ /* 0x003e220000000a00 */
        /* <DEDUP_REMOVED lines=15> */
[----:B------:R-:W-:-:S07]  /*2670*/  MOV R9, R0 ;  /* 0x0000000000097202 */ /* 0x000fce0000000f00 */
.L_x_45:
[----:B------:R-:W-:Y:S05]  /*2680*/  BSYNC.RECONVERGENT B2 ;  /* 0x0000000000027941 */ /* 0x000fea0003800200 */
.L_x_44:
        /* <DEDUP_REMOVED lines=18> */
.L_x_47:
[----:B------:R-:W-:Y:S05]  /*27b0*/  BSYNC.RECONVERGENT B2 ;  /* 0x0000000000027941 */ /* 0x000fea0003800200 */
.L_x_46:
[----:B------:R2:W-:Y:S01]  /*27c0*/  STG.E desc[UR10][R12.64+0x4], R0 ;  /* 0x000004000c007986 */ /* 0x0005e2000c10190a */
[----:B------:R-:W-:-:S03]  /*27d0*/  IADD3 R5, PT, PT, R5, 0x2, RZ ;  /* 0x0000000205057810 */ /* 0x000fc60007ffe0ff */
[----:B------:R2:W-:Y:S04]  /*27e0*/  STG.E desc[UR10][R14.64+0x4], RZ ;  /* 0x000004ff0e007986 */ /* 0x0005e8000c10190a */
[----:B------:R2:W-:Y:S02]  /*27f0*/  STG.E desc[UR10][R10.64], R4 ;  /* 0x000000040a007986 */ /* 0x0005e4000c10190a */
.L_x_43:
[----:B012---:R-:W0:Y:S02]  /*2800*/  LDC R0, c[0x0][0x3a8] ;  /* 0x0000ea00ff007b82 */ /* 0x007e240000000800 */
[----:B0-----:R-:W-:-:S04]  /*2810*/  LOP3.LUT R0, R0, 0x1, RZ, 0xc0, !PT ;  /* 0x0000000100007812 */ /* 0x001fc800078ec0ff */
[----:B------:R-:W-:-:S13]  /*2820*/  ISETP.NE.U32.AND P0, PT, R0, 0x1, PT ;  /* 0x000000010000780c */ /* 0x000fda0003f05070 */
[----:B------:R-:W-:Y:S05]  /*2830*/  @P0 EXIT ;  /* 0x000000000000094d */ /* 0x000fea0003800000 */
[----:B------:R-:W0:Y:S01]  /*2840*/  LDC.64 R12, c[0x0][0x390] ;  /* 0x0000e400ff0c7b82 */ /* 0x000e220000000a00 */
[----:B------:R-:W-:-:S04]  /*2850*/  IMAD.IADD R2, R2, 0x1, R5 ;  /* 0x0000000102027824 */ /* 0x000fc800078e0205 */
        /* <DEDUP_REMOVED lines=14> */
.L_x_49:
[----:B------:R-:W-:Y:S05]  /*2940*/  BSYNC.RECONVERGENT B2 ;  /* 0x0000000000027941 */ /* 0x000fea0003800200 */
.L_x_48:
[----:B------:R-:W0:Y:S02]  /*2950*/  LDC.64 R6, c[0x0][0x398] ;  /* 0x0000e600ff067b82 */ /* 0x000e240000000a00 */
[----:B0-----:R-:W-:-:S05]  /*2960*/  IMAD.WIDE R2, R2, 0x4, R6 ;  /* 0x0000000402027825 */ /* 0x001fca00078e0206 */
[----:B------:R-:W-:Y:S04]  /*2970*/  STG.E desc[UR10][R2.64], R0 ;  /* 0x0000000002007986 */ /* 0x000fe8000c10190a */
[----:B------:R-:W-:Y:S04]  /*2980*/  STG.E desc[UR10][R12.64], RZ ;  /* 0x000000ff0c007986 */ /* 0x000fe8000c10190a */
[----:B------:R-:W-:Y:S01]  /*2990*/  STG.E desc[UR10][R10.64], R4 ;  /* 0x000000040a007986 */ /* 0x000fe2000c10190a */
[----:B------:R-:W-:Y:S05]  /*29a0*/  EXIT ;  /* 0x000000000000794d */ /* 0x000fea0003800000 */
        .weak           $__internal_0_$__cuda_sm3x_div_rn_noftz_f32_slowpath
        .type           $__internal_0_$__cuda_sm3x_div_rn_noftz_f32_slowpath,@function
        .size           $__internal_0_$__cuda_sm3x_div_rn_noftz_f32_slowpath,(.L_x_92 - $__internal_0_$__cuda_sm3x_div_rn_noftz_f32_slowpath)
$__internal_0_$__cuda_sm3x_div_rn_noftz_f32_slowpath:
[----:B------:R-:W-:Y:S01]  /*29b0*/  SHF.R.U32.HI R7, RZ, 0x17, R3 ;  /* 0x00000017ff077819 */ /* 0x000fe20000011603 */
[----:B------:R-:W-:Y:S01]  /*29c0*/  BSSY.RECONVERGENT B0, `(.L_x_50) ;  /* 0x0000063000007945 */ /* 0x000fe20003800200 */
[----:B------:R-:W-:Y:S02]  /*29d0*/  SHF.R.U32.HI R9, RZ, 0x17, R0 ;  /* 0x00000017ff097819 */ /* 0x000fe40000011600 */
[----:B------:R-:W-:Y:S02]  /*29e0*/  LOP3.LUT R7, R7, 0xff, RZ, 0xc0, !PT ;  /* 0x000000ff07077812 */ /* 0x000fe400078ec0ff */
[----:B------:R-:W-:Y:S02]  /*29f0*/  LOP3.LUT R9, R9, 0xff, RZ, 0xc0, !PT ;  /* 0x000000ff09097812 */ /* 0x000fe400078ec0ff */
[----:B------:R-:W-:Y:S02]  /*2a00*/  IADD3 R16, PT, PT, R7, -0x1, RZ ;  /* 0xffffffff07107810 */ /* 0x000fe40007ffe0ff */
[----:B------:R-:W-:-:S02]  /*2a10*/  IADD3 R17, PT, PT, R9, -0x1, RZ ;  /* 0xffffffff09117810 */ /* 0x000fc40007ffe0ff */
[----:B------:R-:W-:Y:S02]  /*2a20*/  ISETP.GT.U32.AND P0, PT, R16, 0xfd, PT ;  /* 0x000000fd1000780c */ /* 0x000fe40003f04070 */
[----:B------:R-:W-:Y:S02]  /*2a30*/  MOV R19, R3 ;  /* 0x0000000300137202 */ /* 0x000fe40000000f00 */
[----:B------:R-:W-:-:S13]  /*2a40*/  ISETP.GT.U32.OR P0, PT, R17, 0xfd, P0 ;  /* 0x000000fd1100780c */ /* 0x000fda0000704470 */
[----:B------:R-:W-:Y:S01]  /*2a50*/  @!P0 MOV R8, RZ ;  /* 0x000000ff00088202 */ /* 0x000fe20000000f00 */
[----:B------:R-:W-:Y:S06]  /*2a60*/  @!P0 BRA `(.L_x_51) ;  /* 0x00000000005c8947 */ /* 0x000fec0003800000 */
[----:B------:R-:W-:Y:S02]  /*2a70*/  FSETP.GTU.FTZ.AND P0, PT, |R0|, +INF , PT ;  /* 0x7f8000000000780b */ /* 0x000fe40003f1c200 */
[----:B------:R-:W-:-:S04]  /*2a80*/  FSETP.GTU.FTZ.AND P1, PT, |R3|, +INF , PT ;  /* 0x7f8000000300780b */ /* 0x000fc80003f3c200 */
[----:B------:R-:W-:-:S13]  /*2a90*/  PLOP3.LUT P0, PT, P0, P1, PT, 0xf8, 0x8f ;  /* 0x00000000008f781c */ /* 0x000fda0000703f70 */
[----:B------:R-:W-:Y:S05]  /*2aa0*/  @P0 BRA `(.L_x_52) ;  /* 0x00000004004c0947 */ /* 0x000fea0003800000 */
[----:B------:R-:W-:-:S13]  /*2ab0*/  LOP3.LUT P0, RZ, R19, 0x7fffffff, R0, 0xc8, !PT ;  /* 0x7fffffff13ff7812 */ /* 0x000fda000780c800 */
[----:B------:R-:W-:Y:S05]  /*2ac0*/  @!P0 BRA `(.L_x_53) ;  /* 0x00000004003c8947 */ /* 0x000fea0003800000 */
[C---:B------:R-:W-:Y:S02]  /*2ad0*/  FSETP.NEU.FTZ.AND P2, PT, |R0|.reuse, +INF , PT ;  /* 0x7f8000000000780b */ /* 0x040fe40003f5d200 */
[----:B------:R-:W-:Y:S02]  /*2ae0*/  FSETP.NEU.FTZ.AND P1, PT, |R3|, +INF , PT ;  /* 0x7f8000000300780b */ /* 0x000fe40003f3d200 */
[----:B------:R-:W-:-:S11]  /*2af0*/  FSETP.NEU.FTZ.AND P0, PT, |R0|, +INF , PT ;  /* 0x7f8000000000780b */ /* 0x000fd60003f1d200 */
[----:B------:R-:W-:Y:S05]  /*2b00*/  @!P1 BRA !P2, `(.L_x_53) ;  /* 0x00000004002c9947 */ /* 0x000fea0005000000 */
[----:B------:R-:W-:-:S04]  /*2b10*/  LOP3.LUT P2, RZ, R0, 0x7fffffff, RZ, 0xc0, !PT ;  /* 0x7fffffff00ff7812 */ /* 0x000fc8000784c0ff */
[----:B------:R-:W-:-:S13]  /*2b20*/  PLOP3.LUT P1, PT, P1, P2, PT, 0x2f, 0xf2 ;  /* 0x0000000000f2781c */ /* 0x000fda0000f24577 */
[----:B------:R-:W-:Y:S05]  /*2b30*/  @P1 BRA `(.L_x_54) ;  /* 0x0000000400181947 */ /* 0x000fea0003800000 */
[----:B------:R-:W-:-:S04]  /*2b40*/  LOP3.LUT P1, RZ, R19, 0x7fffffff, RZ, 0xc0, !PT ;  /* 0x7fffffff13ff7812 */ /* 0x000fc8000782c0ff */
[----:B------:R-:W-:-:S13]  /*2b50*/  PLOP3.LUT P0, PT, P0, P1, PT, 0x2f, 0xf2 ;  /* 0x0000000000f2781c */ /* 0x000fda0000702577 */
[----:B------:R-:W-:Y:S05]  /*2b60*/  @P0 BRA `(.L_x_55) ;  /* 0x0000000400000947 */ /* 0x000fea0003800000 */
[----:B------:R-:W-:Y:S02]  /*2b70*/  ISETP.GE.AND P0, PT, R17, RZ, PT ;  /* 0x000000ff1100720c */ /* 0x000fe40003f06270 */
[----:B------:R-:W-:-:S11]  /*2b80*/  ISETP.GE.AND P1, PT, R16, RZ, PT ;  /* 0x000000ff1000720c */ /* 0x000fd60003f26270 */
[----:B------:R-:W-:Y:S01]  /*2b90*/  @P0 IMAD.MOV.U32 R8, RZ, RZ, RZ ;  /* 0x000000ffff080224 */ /* 0x000fe200078e00ff */
[----:B------:R-:W-:Y:S01]  /*2ba0*/  @!P0 MOV R8, 0xffffffc0 ;  /* 0xffffffc000088802 */ /* 0x000fe20000000f00 */
[----:B------:R-:W-:Y:S01]  /*2bb0*/  @!P0 FFMA R0, R0, 1.84467440737095516160e+19, RZ ;  /* 0x5f80000000008823 */ /* 0x000fe200000000ff */
[----:B------:R-:W-:Y:S02]  /*2bc0*/  @!P1 FFMA R19, R3, 1.84467440737095516160e+19, RZ ;  /* 0x5f80000003139823 */ /* 0x000fe400000000ff */
[----:B------:R-:W-:-:S07]  /*2bd0*/  @!P1 IADD3 R8, PT, PT, R8, 0x40, RZ ;  /* 0x0000004008089810 */ /* 0x000fce0007ffe0ff */
.L_x_51:
[----:B------:R-:W-:Y:S01]  /*2be0*/  LEA R16, R7, 0xc0800000, 0x17 ;  /* 0xc080000007107811 */ /* 0x000fe200078eb8ff */
[----:B------:R-:W-:Y:S01]  /*2bf0*/  BSSY.RECONVERGENT B1, `(.L_x_56) ;  /* 0x0000036000017945 */ /* 0x000fe20003800200 */
[----:B------:R-:W-:Y:S02]  /*2c00*/  IADD3 R9, PT, PT, R9, -0x7f, RZ ;  /* 0xffffff8109097810 */ /* 0x000fe40007ffe0ff */
[----:B------:R-:W-:-:S03]  /*2c10*/  IADD3 R23, PT, PT, -R16, R19, RZ ;  /* 0x0000001310177210 */ /* 0x000fc60007ffe1ff */
[----:B------:R-:W-:Y:S01]  /*2c20*/  IMAD R0, R9, -0x800000, R0 ;  /* 0xff80000009007824 */ /* 0x000fe200078e0200 */
[----:B------:R-:W0:Y:S01]  /*2c30*/  MUFU.RCP R16, R23 ;  /* 0x0000001700107308 */ /* 0x000e220000001000 */
[----:B------:R-:W-:Y:S01]  /*2c40*/  FADD.FTZ R17, -R23, -RZ ;  /* 0x800000ff17117221 */ /* 0x000fe20000010100 */
[----:B------:R-:W-:-:S04]  /*2c50*/  IADD3 R9, PT, PT, R9, 0x7f, -R7 ;  /* 0x0000007f09097810 */ /* 0x000fc80007ffe807 */
[----:B------:R-:W-:Y:S01]  /*2c60*/  IADD3 R9, PT, PT, R9, R8, RZ ;  /* 0x0000000809097210 */ /* 0x000fe20007ffe0ff */
[----:B0-----:R-:W-:-:S04]  /*2c70*/  FFMA R19, R16, R17, 1 ;  /* 0x3f80000010137423 */ /* 0x001fc80000000011 */
[----:B------:R-:W-:-:S04]  /*2c80*/  FFMA R19, R16, R19, R16 ;  /* 0x0000001310137223 */ /* 0x000fc80000000010 */
[----:B------:R-:W-:-:S04]  /*2c90*/  FFMA R16, R0, R19, RZ ;  /* 0x0000001300107223 */ /* 0x000fc800000000ff */
[----:B------:R-:W-:-:S04]  /*2ca0*/  FFMA R22, R17, R16, R0 ;  /* 0x0000001011167223 */ /* 0x000fc80000000000 */
[----:B------:R-:W-:-:S04]  /*2cb0*/  FFMA R22, R19, R22, R16 ;  /* 0x0000001613167223 */ /* 0x000fc80000000010 */
[----:B------:R-:W-:-:S04]  /*2cc0*/  FFMA R17, R17, R22, R0 ;  /* 0x0000001611117223 */ /* 0x000fc80000000000 */
[----:B------:R-:W-:-:S05]  /*2cd0*/  FFMA R0, R19, R17, R22 ;  /* 0x0000001113007223 */ /* 0x000fca0000000016 */
[----:B------:R-:W-:-:S04]  /*2ce0*/  SHF.R.U32.HI R7, RZ, 0x17, R0 ;  /* 0x00000017ff077819 */ /* 0x000fc80000011600 */
[----:B------:R-:W-:-:S05]  /*2cf0*/  LOP3.LUT R8, R7, 0xff, RZ, 0xc0, !PT ;  /* 0x000000ff07087812 */ /* 0x000fca00078ec0ff */
[----:B------:R-:W-:-:S05]  /*2d00*/  IMAD.IADD R7, R8, 0x1, R9 ;  /* 0x0000000108077824 */ /* 0x000fca00078e0209 */
[----:B------:R-:W-:-:S04]  /*2d10*/  IADD3 R8, PT, PT, R7, -0x1, RZ ;  /* 0xffffffff07087810 */ /* 0x000fc80007ffe0ff */
[----:B------:R-:W-:-:S13]  /*2d20*/  ISETP.GE.U32.AND P0, PT, R8, 0xfe, PT ;  /* 0x000000fe0800780c */ /* 0x000fda0003f06070 */
[----:B------:R-:W-:Y:S05]  /*2d30*/  @!P0 BRA `(.L_x_57) ;  /* 0x0000000000808947 */ /* 0x000fea0003800000 */
[----:B------:R-:W-:-:S13]  /*2d40*/  ISETP.GT.AND P0, PT, R7, 0xfe, PT ;  /* 0x000000fe0700780c */ /* 0x000fda0003f04270 */
[----:B------:R-:W-:Y:S05]  /*2d50*/  @P0 BRA `(.L_x_58) ;  /* 0x00000000006c0947 */ /* 0x000fea0003800000 */
[----:B------:R-:W-:-:S13]  /*2d60*/  ISETP.GE.AND P0, PT, R7, 0x1, PT ;  /* 0x000000010700780c */ /* 0x000fda0003f06270 */
[----:B------:R-:W-:Y:S05]  /*2d70*/  @P0 BRA `(.L_x_59) ;  /* 0x0000000000740947 */ /* 0x000fea0003800000 */
[----:B------:R-:W-:Y:S02]  /*2d80*/  ISETP.GE.AND P0, PT, R7, -0x18, PT ;  /* 0xffffffe80700780c */ /* 0x000fe40003f06270 */
[----:B------:R-:W-:-:S11]  /*2d90*/  LOP3.LUT R0, R0, 0x80000000, RZ, 0xc0, !PT ;  /* 0x8000000000007812 */ /* 0x000fd600078ec0ff */
[----:B------:R-:W-:Y:S05]  /*2da0*/  @!P0 BRA `(.L_x_59) ;  /* 0x0000000000688947 */ /* 0x000fea0003800000 */
[CCC-:B------:R-:W-:Y:S01]  /*2db0*/  FFMA.RZ R8, R19.reuse, R17.reuse, R22.reuse ;  /* 0x0000001113087223 */ /* 0x1c0fe2000000c016 */
[CCC-:B------:R-:W-:Y:S01]  /*2dc0*/  FFMA.RP R9, R19.reuse, R17.reuse, R22.reuse ;  /* 0x0000001113097223 */ /* 0x1c0fe20000008016 */
[----:B------:R-:W-:Y:S01]  /*2dd0*/  FFMA.RM R22, R19, R17, R22 ;  /* 0x0000001113167223 */ /* 0x000fe20000004016 */
[C---:B------:R-:W-:Y:S02]  /*2de0*/  IADD3 R16, PT, PT, R7.reuse, 0x20, RZ ;  /* 0x0000002007107810 */ /* 0x040fe40007ffe0ff */
[----:B------:R-:W-:Y:S02]  /*2df0*/  LOP3.LUT R8, R8, 0x7fffff, RZ, 0xc0, !PT ;  /* 0x007fffff08087812 */ /* 0x000fe400078ec0ff */
[C---:B------:R-:W-:Y:S02]  /*2e00*/  ISETP.NE.AND P2, PT, R7.reuse, RZ, PT ;  /* 0x000000ff0700720c */ /* 0x040fe40003f45270 */
[----:B------:R-:W-:Y:S02]  /*2e10*/  LOP3.LUT R17, R8, 0x800000, RZ, 0xfc, !PT ;  /* 0x0080000008117812 */ /* 0x000fe400078efcff */
[----:B------:R-:W-:-:S02]  /*2e20*/  ISETP.NE.AND P1, PT, R7, RZ, PT ;  /* 0x000000ff0700720c */ /* 0x000fc40003f25270 */
[----:B------:R-:W-:Y:S02]  /*2e30*/  IADD3 R7, PT, PT, -R7, RZ, RZ ;  /* 0x000000ff07077210 */ /* 0x000fe40007ffe1ff */
[----:B------:R-:W-:Y:S02]  /*2e40*/  SHF.L.U32 R16, R17, R16, RZ ;  /* 0x0000001011107219 */ /* 0x000fe400000006ff */
[----:B------:R-:W-:Y:S02]  /*2e50*/  FSETP.NEU.FTZ.AND P0, PT, R9, R22, PT ;  /* 0x000000160900720b */ /* 0x000fe40003f1d000 */
[----:B------:R-:W-:Y:S02]  /*2e60*/  SEL R8, R7, RZ, P2 ;  /* 0x000000ff07087207 */ /* 0x000fe40001000000 */
[----:B------:R-:W-:Y:S02]  /*2e70*/  ISETP.NE.AND P1, PT, R16, RZ, P1 ;  /* 0x000000ff1000720c */ /* 0x000fe40000f25270 */
[----:B------:R-:W-:-:S02]  /*2e80*/  SHF.R.U32.HI R16, RZ, R8, R17 ;  /* 0x00000008ff107219 */ /* 0x000fc40000011611 */
[----:B------:R-:W-:Y:S02]  /*2e90*/  PLOP3.LUT P0, PT, P0, P1, PT, 0xf8, 0x8f ;  /* 0x00000000008f781c */ /* 0x000fe40000703f70 */
[----:B------:R-:W-:Y:S02]  /*2ea0*/  SHF.R.U32.HI R8, RZ, 0x1, R16 ;  /* 0x00000001ff087819 */ /* 0x000fe40000011610 */
[----:B------:R-:W-:-:S04]  /*2eb0*/  SEL R7, RZ, 0x1, !P0 ;  /* 0x00000001ff077807 */ /* 0x000fc80004000000 */
[----:B------:R-:W-:-:S04]  /*2ec0*/  LOP3.LUT R7, R7, 0x1, R8, 0xf8, !PT ;  /* 0x0000000107077812 */ /* 0x000fc800078ef808 */
[----:B------:R-:W-:-:S04]  /*2ed0*/  LOP3.LUT R7, R7, R16, RZ, 0xc0, !PT ;  /* 0x0000001007077212 */ /* 0x000fc800078ec0ff */
[----:B------:R-:W-:-:S04]  /*2ee0*/  IADD3 R7, PT, PT, R8, R7, RZ ;  /* 0x0000000708077210 */ /* 0x000fc80007ffe0ff */
[----:B------:R-:W-:Y:S01]  /*2ef0*/  LOP3.LUT R0, R7, R0, RZ, 0xfc, !PT ;  /* 0x0000000007007212 */ /* 0x000fe200078efcff */
[----:B------:R-:W-:Y:S06]  /*2f00*/  BRA `(.L_x_59) ;  /* 0x0000000000107947 */ /* 0x000fec0003800000 */
.L_x_58:
[----:B------:R-:W-:-:S04]  /*2f10*/  LOP3.LUT R0, R0, 0x80000000, RZ, 0xc0, !PT ;  /* 0x8000000000007812 */ /* 0x000fc800078ec0ff */
[----:B------:R-:W-:Y:S01]  /*2f20*/  LOP3.LUT R0, R0, 0x7f800000, RZ, 0xfc, !PT ;  /* 0x7f80000000007812 */ /* 0x000fe200078efcff */
[----:B------:R-:W-:Y:S06]  /*2f30*/  BRA `(.L_x_59) ;  /* 0x0000000000047947 */ /* 0x000fec0003800000 */
.L_x_57:
[----:B------:R-:W-:-:S07]  /*2f40*/  LEA R0, R9, R0, 0x17 ;  /* 0x0000000009007211 */ /* 0x000fce00078eb8ff */
.L_x_59:
[----:B------:R-:W-:Y:S05]  /*2f50*/  BSYNC.RECONVERGENT B1 ;  /* 0x0000000000017941 */ /* 0x000fea0003800200 */
.L_x_56:
[----:B------:R-:W-:Y:S05]  /*2f60*/  BRA `(.L_x_60) ;  /* 0x0000000000207947 */ /* 0x000fea0003800000 */
.L_x_55:
[----:B------:R-:W-:-:S04]  /*2f70*/  LOP3.LUT R0, R19, 0x80000000, R0, 0x48, !PT ;  /* 0x8000000013007812 */ /* 0x000fc800078e4800 */
[----:B------:R-:W-:Y:S01]  /*2f80*/  LOP3.LUT R0, R0, 0x7f800000, RZ, 0xfc, !PT ;  /* 0x7f80000000007812 */ /* 0x000fe200078efcff */
[----:B------:R-:W-:Y:S06]  /*2f90*/  BRA `(.L_x_60) ;  /* 0x0000000000147947 */ /* 0x000fec0003800000 */
.L_x_54:
[----:B------:R-:W-:Y:S01]  /*2fa0*/  LOP3.LUT R0, R19, 0x80000000, R0, 0x48, !PT ;  /* 0x8000000013007812 */ /* 0x000fe200078e4800 */
[----:B------:R-:W-:Y:S06]  /*2fb0*/  BRA `(.L_x_60) ;  /* 0x00000000000c7947 */ /* 0x000fec0003800000 */
.L_x_53:
[----:B------:R-:W0:Y:S01]  /*2fc0*/  MUFU.RSQ R0, -QNAN ;  /* 0xffc0000000007908 */ /* 0x000e220000001400 */
[----:B------:R-:W-:Y:S05]  /*2fd0*/  BRA `(.L_x_60) ;  /* 0x0000000000047947 */ /* 0x000fea0003800000 */
.L_x_52:
[----:B------:R-:W-:-:S07]  /*2fe0*/  FADD.FTZ R0, R0, R3 ;  /* 0x0000000300007221 */ /* 0x000fce0000010000 */
.L_x_60:
[----:B------:R-:W-:Y:S05]  /*2ff0*/  BSYNC.RECONVERGENT B0 ;  /* 0x0000000000007941 */ /* 0x000fea0003800200 */
.L_x_50:
[----:B------:R-:W-:-:S04]  /*3000*/  HFMA2 R7, -RZ, RZ, 0, 0 ;  /* 0x00000000ff077431 */ /* 0x000fc800000001ff */
[----:B0-----:R-:W-:Y:S05]  /*3010*/  RET.REL.NODEC R6 `(_Z13update_kernelPiS_PfS0_iii) ;  /* 0xffffffcc06f87950 */ /* 0x001fea0003c3ffff */
.L_x_61:
[----:B------:R-:W-:-:S00]  /*3020*/  BRA `(.L_x_61) ;  /* 0xfffffffc00fc7947 */ /* 0x000fc0000383ffff */
[----:B------:R-:W-:-:S00]  /*3030*/  NOP ;  /* 0x0000000000007918 */ /* 0x000fc00000000000 */
        /* <DEDUP_REMOVED lines=12> */
.L_x_92:


//--------------------- .text._Z13kmeans_kernelPiPfiS0_S0_iii --------------------------
	.section	.text._Z13kmeans_kernelPiPfiS0_S0_iii,"ax",@progbits
	.align	128
        .global         _Z13kmeans_kernelPiPfiS0_S0_iii
        .type           _Z13kmeans_kernelPiPfiS0_S0_iii,@function
        .size           _Z13kmeans_kernelPiPfiS0_S0_iii,(.L_x_94 - _Z13kmeans_kernelPiPfiS0_S0_iii)
        .other          _Z13kmeans_kernelPiPfiS0_S0_iii,@"STO_CUDA_ENTRY STV_DEFAULT"
_Z13kmeans_kernelPiPfiS0_S0_iii:
.text._Z13kmeans_kernelPiPfiS0_S0_iii:
[----:B------:R-:W-:Y:S01]  /*0000*/  LDC R1, c[0x0][0x37c] ;  /* 0x0000df00ff017b82 */ /* 0x000fe20000000800 */
[----:B------:R-:W0:Y:S07]  /*0010*/  S2R R3, SR_TID.X ;  /* 0x0000000000037919 */ /* 0x000e2e0000002100 */
[----:B------:R-:W0:Y:S01]  /*0020*/  S2UR UR5, SR_CTAID.X ;  /* 0x00000000000579c3 */ /* 0x000e220000002500 */
[----:B------:R-:W1:Y:S01]  /*0030*/  LDCU UR6, c[0x0][0x390] ;  /* 0x00007200ff0677ac */ /* 0x000e620008000800 */
[----:B------:R-:W1:Y:S06]  /*0040*/  LDCU UR7, c[0x0][0x3a8] ;  /* 0x00007500ff0777ac */ /* 0x000e6c0008000800 */
[----:B------:R-:W0:Y:S01]  /*0050*/  LDC R0, c[0x0][0x360] ;  /* 0x0000d800ff007b82 */ /* 0x000e220000000800 */
[----:B-1----:R-:W-:-:S04]  /*0060*/  UISETP.LT.AND UP0, UPT, UR6, UR7, UPT ;  /* 0x000000070600728c */ /* 0x002fc8000bf01270 */
[----:B------:R-:W-:Y:S01]  /*0070*/  USEL UR4, UR6, UR7, UP0 ;  /* 0x0000000706047287 */ /* 0x000fe20008000000 */
[----:B0-----:R-:W-:-:S05]  /*0080*/  IMAD R0, R0, UR5, R3 ;  /* 0x0000000500007c24 */ /* 0x001fca000f8e0203 */
[----:B------:R-:W-:-:S13]  /*0090*/  ISETP.LT.AND P0, PT, R0, UR4, PT ;  /* 0x0000000400007c0c */ /* 0x000fda000bf01270 */
[----:B------:R-:W-:Y:S05]  /*00a0*/  @!P0 EXIT ;  /* 0x000000000000894d */ /* 0x000fea0003800000 */
[----:B------:R-:W0:Y:S01]  /*00b0*/  LDC R3, c[0x0][0x3ac] ;  /* 0x0000eb00ff037b82 */ /* 0x000e220000000800 */
[----:B------:R-:W1:Y:S01]  /*00c0*/  LDCU.64 UR14, c[0x0][0x358] ;  /* 0x00006b00ff0e77ac */ /* 0x000e620008000a00 */
[----:B0-----:R-:W-:Y:S01]  /*00d0*/  ISETP.GE.AND P0, PT, R3, 0x1, PT ;  /* 0x000000010300780c */ /* 0x001fe20003f06270 */
[----:B------:R-:W-:-:S05]  /*00e0*/  IMAD R2, R0, R3, RZ ;  /* 0x0000000300027224 */ /* 0x000fca00078e02ff */
[----:B------:R-:W-:-:S07]  /*00f0*/  I2FP.F32.S32 R2, R2 ;  /* 0x0000000200027245 */ /* 0x000fce0000201400 */
[----:B-1----:R-:W-:Y:S05]  /*0100*/  @!P0 BRA `(.L_x_62) ;  /* 0x0000001800408947 */ /* 0x002fea0003800000 */
[----:B------:R-:W0:Y:S02]  /*0110*/  LDCU UR4, c[0x0][0x3b0] ;  /* 0x00007600ff0477ac */ /* 0x000e240008000800 */
[----:B0-----:R-:W-:-:S09]  /*0120*/  UISETP.GT.AND UP0, UPT, UR4, URZ, UPT ;  /* 0x000000ff0400728c */ /* 0x001fd2000bf04270 */
[----:B------:R-:W-:Y:S05]  /*0130*/  BRA.U UP0, `(.L_x_63) ;  /* 0x00000005000c7547 */ /* 0x000fea000b800000 */
[----:B------:R-:W-:-:S07]  /*0140*/  LOP3.LUT R3, R3, 0x7ffffffc, RZ, 0xc0, !PT ;  /* 0x7ffffffc03037812 */ /* 0x000fce00078ec0ff */
.L_x_69:
[----:B0-----:R-:W0:Y:S01]  /*0150*/  LDCU UR4, c[0x0][0x3ac] ;  /* 0x00007580ff0477ac */ /* 0x001e220008000800 */
[----:B------:R-:W-:Y:S01]  /*0160*/  HFMA2 R7, -RZ, RZ, 0, 0 ;  /* 0x00000000ff077431 */ /* 0x000fe200000001ff */
[----:B0-----:R-:W-:-:S09]  /*0170*/  UISETP.GE.U32.AND UP0, UPT, UR4, 0x4, UPT ;  /* 0x000000040400788c */ /* 0x001fd2000bf06070 */
[----:B------:R-:W-:Y:S05]  /*0180*/  BRA.U !UP0, `(.L_x_64) ;  /* 0x0000000108c47547 */ /* 0x000fea000b800000 */
[----:B------:R-:W-:Y:S02]  /*0190*/  ISETP.GT.AND P0, PT, R3, RZ, PT ;  /* 0x000000ff0300720c */ /* 0x000fe40003f04270 */
[----:B------:R-:W-:Y:S02]  /*01a0*/  MOV R4, RZ ;  /* 0x000000ff00047202 */ /* 0x000fe40000000f00 */
[----:B------:R-:W-:Y:S02]  /*01b0*/  MOV R5, 0x7f7fffff ;  /* 0x7f7fffff00057802 */ /* 0x000fe40000000f00 */
[----:B------:R-:W-:-:S07]  /*01c0*/  MOV R7, RZ ;  /* 0x000000ff00077202 */ /* 0x000fce0000000f00 */
[----:B------:R-:W-:Y:S05]  /*01d0*/  @!P0 BRA `(.L_x_65) ;  /* 0x0000000000988947 */ /* 0x000fea0003800000 */
[----:B------:R-:W-:Y:S02]  /*01e0*/  IADD3 R6, PT, PT, R3, -R4, RZ ;  /* 0x8000000403067210 */ /* 0x000fe40007ffe0ff */
[----:B------:R-:W-:Y:S02]  /*01f0*/  PLOP3.LUT P0, PT, PT, PT, PT, 0x80, 0x8 ;  /* 0x000000000008781c */ /* 0x000fe40003f0f070 */
[----:B------:R-:W-:-:S13]  /*0200*/  ISETP.GT.AND P1, PT, R6, 0xc, PT ;  /* 0x0000000c0600780c */ /* 0x000fda0003f24270 */
[----:B------:R-:W-:Y:S05]  /*0210*/  @!P1 BRA `(.L_x_66) ;  /* 0x0000000000509947 */ /* 0x000fea0003800000 */
[----:B------:R-:W-:Y:S02]  /*0220*/  PLOP3.LUT P0, PT, PT, PT, PT, 0x8, 0x80 ;  /* 0x000000000080781c */ /* 0x000fe40003f0e170 */
[----:B------:R-:W-:-:S11]  /*0230*/  IADD3 R9, PT, PT, R3, -0xc, RZ ;  /* 0xfffffff403097810 */ /* 0x000fd60007ffe0ff */
.L_x_67:
[C---:B------:R-:W-:Y:S02]  /*0240*/  FSETP.GT.AND P2, PT, R5.reuse, RZ, PT ;  /* 0x000000ff0500720b */ /* 0x040fe40003f44000 */
[C---:B------:R-:W-:Y:S02]  /*0250*/  IADD3 R6, PT, PT, R4.reuse, 0x4, RZ ;  /* 0x0000000404067810 */ /* 0x040fe40007ffe0ff */
[----:B------:R-:W-:Y:S02]  /*0260*/  FSEL R5, R5, RZ, !P2 ;  /* 0x000000ff05057208 */ /* 0x000fe40005000000 */
[----:B------:R-:W-:Y:S02]  /*0270*/  IADD3 R8, PT, PT, R4, 0x8, RZ ;  /* 0x0000000804087810 */ /* 0x000fe40007ffe0ff */
[----:B------:R-:W-:-:S04]  /*0280*/  FSETP.GT.AND P3, PT, R5, RZ, PT ;  /* 0x000000ff0500720b */ /* 0x000fc80003f64000 */
[----:B------:R-:W-:Y:S02]  /*0290*/  FSEL R5, R5, RZ, !P3 ;  /* 0x000000ff05057208 */ /* 0x000fe40005800000 */
[----:B------:R-:W-:Y:S02]  /*02a0*/  @P2 I2FP.F32.U32 R7, R4 ;  /* 0x0000000400072245 */ /* 0x000fe40000201000 */
[----:B------:R-:W-:-:S04]  /*02b0*/  FSETP.GT.AND P4, PT, R5, RZ, PT ;  /* 0x000000ff0500720b */ /* 0x000fc80003f84000 */
[----:B------:R-:W-:Y:S02]  /*02c0*/  FSEL R5, R5, RZ, !P4 ;  /* 0x000000ff05057208 */ /* 0x000fe40006000000 */
[----:B------:R-:W-:Y:S02]  /*02d0*/  @P3 I2FP.F32.U32 R7, R6 ;  /* 0x0000000600073245 */ /* 0x000fe40000201000 */
[C---:B------:R-:W-:Y:S02]  /*02e0*/  IADD3 R6, PT, PT, R4.reuse, 0xc, RZ ;  /* 0x0000000c04067810 */ /* 0x040fe40007ffe0ff */
[----:B------:R-:W-:Y:S02]  /*02f0*/  IADD3 R4, PT, PT, R4, 0x10, RZ ;  /* 0x0000001004047810 */ /* 0x000fe40007ffe0ff */
[----:B------:R-:W-:Y:S02]  /*0300*/  FSETP.GT.AND P1, PT, R5, RZ, PT ;  /* 0x000000ff0500720b */ /* 0x000fe40003f24000 */
[----:B------:R-:W-:-:S02]  /*0310*/  ISETP.GE.AND P2, PT, R4, R9, PT ;  /* 0x000000090400720c */ /* 0x000fc40003f46270 */
[----:B------:R-:W-:Y:S02]  /*0320*/  @P4 I2FP.F32.U32 R7, R8 ;  /* 0x0000000800074245 */ /* 0x000fe40000201000 */
[----:B------:R-:W-:-:S07]  /*0330*/  FSEL R5, R5, RZ, !P1 ;  /* 0x000000ff05057208 */ /* 0x000fce0004800000 */
[----:B------:R-:W-:Y:S02]  /*0340*/  @P1 I2FP.F32.U32 R7, R6 ;  /* 0x0000000600071245 */ /* 0x000fe40000201000 */
[----:B------:R-:W-:Y:S05]  /*0350*/  @!P2 BRA `(.L_x_67) ;  /* 0xfffffffc00b8a947 */ /* 0x000fea000383ffff */
.L_x_66:
[----:B------:R-:W-:-:S04]  /*0360*/  IADD3 R6, PT, PT, R3, -R4, RZ ;  /* 0x8000000403067210 */ /* 0x000fc80007ffe0ff */
[----:B------:R-:W-:-:S13]  /*0370*/  ISETP.GT.AND P1, PT, R6, 0x4, PT ;  /* 0x000000040600780c */ /* 0x000fda0003f24270 */
[----:B------:R-:W-:Y:S05]  /*0380*/  @!P1 BRA `(.L_x_68) ;  /* 0x0000000000249947 */ /* 0x000fea0003800000 */
[C---:B------:R-:W-:Y:S02]  /*0390*/  FSETP.GT.AND P1, PT, R5.reuse, RZ, PT ;  /* 0x000000ff0500720b */ /* 0x040fe40003f24000 */
[----:B------:R-:W-:Y:S02]  /*03a0*/  IADD3 R6, PT, PT, R4, 0x4, RZ ;  /* 0x0000000404067810 */ /* 0x000fe40007ffe0ff */
[----:B------:R-:W-:Y:S02]  /*03b0*/  FSEL R5, R5, RZ, !P1 ;  /* 0x000000ff05057208 */ /* 0x000fe40004800000 */
[----:B------:R-:W-:Y:S02]  /*03c0*/  PLOP3.LUT P0, PT, PT, PT, PT, 0x8, 0x80 ;  /* 0x000000000080781c */ /* 0x000fe40003f0e170 */
[----:B------:R-:W-:-:S04]  /*03d0*/  FSETP.GT.AND P2, PT, R5, RZ, PT ;  /* 0x000000ff0500720b */ /* 0x000fc80003f44000 */
[----:B------:R-:W-:Y:S02]  /*03e0*/  FSEL R5, R5, RZ, !P2 ;  /* 0x000000ff05057208 */ /* 0x000fe40005000000 */
[----:B------:R-:W-:Y:S02]  /*03f0*/  @P1 I2FP.F32.U32 R7, R4 ;  /* 0x0000000400071245 */ /* 0x000fe40000201000 */
[----:B------:R-:W-:-:S05]  /*0400*/  IADD3 R4, PT, PT, R4, 0x8, RZ ;  /* 0x0000000804047810 */ /* 0x000fca0007ffe0ff */
[----:B------:R-:W-:-:S07]  /*0410*/  @P2 I2FP.F32.U32 R7, R6 ;  /* 0x0000000600072245 */ /* 0x000fce0000201000 */
.L_x_68:
[----:B------:R-:W-:-:S13]  /*0420*/  ISETP.NE.OR P0, PT, R4, R3, P0 ;  /* 0x000000030400720c */ /* 0x000fda0000705670 */
[----:B------:R-:W-:Y:S05]  /*0430*/  @!P0 BRA `(.L_x_64) ;  /* 0x0000000000188947 */ /* 0x000fea0003800000 */
.L_x_65:
[----:B------:R-:W-:-:S04]  /*0440*/  FSETP.GT.AND P1, PT, R5, RZ, PT ;  /* 0x000000ff0500720b */ /* 0x000fc80003f24000 */
[----:B------:R-:W-:-:S09]  /*0450*/  FSEL R5, R5, RZ, !P1 ;  /* 0x000000ff05057208 */ /* 0x000fd20004800000 */
[----:B------:R-:W-:Y:S02]  /*0460*/  @P1 I2FP.F32.U32 R7, R4 ;  /* 0x0000000400071245 */ /* 0x000fe40000201000 */
[----:B------:R-:W-:-:S04]  /*0470*/  IADD3 R4, PT, PT, R4, 0x4, RZ ;  /* 0x0000000404047810 */ /* 0x000fc80007ffe0ff */
[----:B------:R-:W-:-:S13]  /*0480*/  ISETP.NE.AND P0, PT, R4, R3, PT ;  /* 0x000000030400720c */ /* 0x000fda0003f05270 */
[----:B------:R-:W-:Y:S05]  /*0490*/  @P0 BRA `(.L_x_65) ;  /* 0xfffffffc00e80947 */ /* 0x000fea000383ffff */
.L_x_64:
[----:B------:R-:W0:Y:S01]  /*04a0*/  LDC.64 R4, c[0x0][0x380] ;  /* 0x0000e000ff047b82 */ /* 0x000e220000000a00 */
[----:B------:R-:W-:Y:S01]  /*04b0*/  FADD R7, R2, R7 ;  /* 0x0000000702077221 */ /* 0x000fe20000000000 */
[----:B------:R-:W1:Y:S01]  /*04c0*/  LDCU UR4, c[0x0][0x390] ;  /* 0x00007200ff0477ac */ /* 0x000e620008000800 */
[----:B------:R-:W2:Y:S04]  /*04d0*/  LDCU UR5, c[0x0][0x3a8] ;  /* 0x00007500ff0577ac */ /* 0x000ea80008000800 */
[----:B------:R-:W0:Y:S02]  /*04e0*/  F2I.TRUNC.NTZ R7, R7 ;  /* 0x0000000700077305 */ /* 0x000e24000020f100 */
[----:B0-----:R-:W-:-:S05]  /*04f0*/  IMAD.WIDE R4, R7, 0x4, R4 ;  /* 0x0000000407047825 */ /* 0x001fca00078e0204 */
[----:B------:R-:W3:Y:S01]  /*0500*/  LDG.E R6, desc[UR14][R4.64] ;  /* 0x0000000e04067981 */ /* 0x000ee2000c1e1900 */
[----:B-1----:R-:W-:-:S04]  /*0510*/  IADD3 R0, PT, PT, R0, UR4, RZ ;  /* 0x0000000400007c10 */ /* 0x002fc8000fffe0ff */
[----:B--2---:R-:W-:Y:S02]  /*0520*/  ISETP.GE.AND P0, PT, R0, UR5, PT ;  /* 0x0000000500007c0c */ /* 0x004fe4000bf06270 */
[----:B---3--:R-:W-:-:S05]  /*0530*/  IADD3 R9, PT, PT, R6, 0x1, RZ ;  /* 0x0000000106097810 */ /* 0x008fca0007ffe0ff */
[----:B------:R0:W-:Y:S06]  /*0540*/  STG.E desc[UR14][R4.64], R9 ;  /* 0x0000000904007986 */ /* 0x0001ec000c10190e */
[----:B------:R-:W-:Y:S05]  /*0550*/  @!P0 BRA `(.L_x_69) ;  /* 0xfffffff800fc8947 */ /* 0x000fea000383ffff */
[----:B------:R-:W-:Y:S05]  /*0560*/  EXIT ;  /* 0x000000000000794d */ /* 0x000fea0003800000 */
.L_x_63:
[----:B------:R-:W0:Y:S01]  /*0570*/  LDCU.64 UR6, c[0x0][0x398] ;  /* 0x00007300ff0677ac */ /* 0x000e220008000a00 */
[----:B------:R-:W-:Y:S02]  /*0580*/  ULOP3.LUT UR9, UR4, 0x7, URZ, 0xc0, !UPT ;  /* 0x0000000704097892 */ /* 0x000fe4000f8ec0ff */
[----:B------:R-:W-:Y:S02]  /*0590*/  ULOP3.LUT UR11, UR4, 0x7ffffff8, URZ, 0xc0, !UPT ;  /* 0x7ffffff8040b7892 */ /* 0x000fe4000f8ec0ff */
[----:B------:R-:W-:Y:S02]  /*05a0*/  ULOP3.LUT UR8, UR4, 0xf, URZ, 0xc0, !UPT ;  /* 0x0000000f04087892 */ /* 0x000fe4000f8ec0ff */
[----:B------:R-:W-:Y:S02]  /*05b0*/  ULOP3.LUT UR10, UR4, 0x3, URZ, 0xc0, !UPT ;  /* 0x00000003040a7892 */ /* 0x000fe4000f8ec0ff */
[----:B------:R-:W-:Y:S02]  /*05c0*/  ULOP3.LUT UR4, UR4, 0x7ffffff0, URZ, 0xc0, !UPT ;  /* 0x7ffffff004047892 */ /* 0x000fe4000f8ec0ff */
[----:B------:R-:W-:-:S02]  /*05d0*/  UIADD3 UR13, UPT, UPT, -UR11, URZ, URZ ;  /* 0x000000ff0b0d7290 */ /* 0x000fc4000fffe1ff */
[----:B0-----:R-:W-:-:S04]  /*05e0*/  UIADD3 UR5, UP0, UPT, UR6, 0x10, URZ ;  /* 0x0000001006057890 */ /* 0x001fc8000ff1e0ff */
[----:B------:R-:W-:Y:S02]  /*05f0*/  UIADD3.X UR6, UPT, UPT, URZ, UR7, URZ, UP0, !UPT ;  /* 0x00000007ff067290 */ /* 0x000fe400087fe4ff */
[----:B------:R-:W-:-:S12]  /*0600*/  UIADD3 UR7, UPT, UPT, UR9, -0x1, URZ ;  /* 0xffffffff09077890 */ /* 0x000fd8000fffe0ff */
.L_x_81:
[----:B0-----:R-:W0:Y:S01]  /*0610*/  LDCU UR12, c[0x0][0x3b0] ;  /* 0x00007600ff0c77ac */ /* 0x001e220008000800 */
[----:B------:R-:W-:Y:S01]  /*0620*/  HFMA2 R5, -RZ, RZ, 0, 0 ;  /* 0x00000000ff057431 */ /* 0x000fe200000001ff */
[----:B---3--:R-:W-:Y:S01]  /*0630*/  MOV R6, 0x7f7fffff ;  /* 0x7f7fffff00067802 */ /* 0x008fe20000000f00 */
[----:B--2-4-:R-:W-:Y:S02]  /*0640*/  HFMA2 R7, -RZ, RZ, 0, 0 ;  /* 0x00000000ff077431 */ /* 0x014fe400000001ff */
[----:B0-----:R-:W-:-:S07]  /*0650*/  IMAD R3, R0, UR12, RZ ;  /* 0x0000000c00037c24 */ /* 0x001fce000f8e02ff */
.L_x_75:
[----:B------:R-:W0:Y:S01]  /*0660*/  LDC R4, c[0x0][0x3b0] ;  /* 0x0000ec00ff047b82 */ /* 0x000e220000000800 */
[----:B------:R-:W-:Y:S02]  /*0670*/  MOV R15, RZ ;  /* 0x000000ff000f7202 */ /* 0x000fe40000000f00 */
[----:B------:R-:W-:Y:S02]  /*0680*/  MOV R9, RZ ;  /* 0x000000ff00097202 */ /* 0x000fe40000000f00 */
[----:B0-----:R-:W-:Y:S01]  /*0690*/  ISETP.GE.U32.AND P0, PT, R4, 0x8, PT ;  /* 0x000000080400780c */ /* 0x001fe20003f06070 */
[----:B------:R-:W-:-:S12]  /*06a0*/  IMAD R8, R5, R4, RZ ;  /* 0x0000000405087224 */ /* 0x000fd800078e02ff */
[----:B------:R-:W-:Y:S05]  /*06b0*/  @!P0 BRA `(.L_x_70) ;  /* 0x0000000000c48947 */ /* 0x000fea0003800000 */
[----:B------:R-:W0:Y:S01]  /*06c0*/  LDC.64 R10, c[0x0][0x3a0] ;  /* 0x0000e800ff0a7b82 */ /* 0x000e220000000a00 */
[----:B------:R-:W-:Y:S02]  /*06d0*/  MOV R9, RZ ;  /* 0x000000ff00097202 */ /* 0x000fe40000000f00 */
[----:B------:R-:W-:Y:S02]  /*06e0*/  MOV R14, R3 ;  /* 0x00000003000e7202 */ /* 0x000fe40000000f00 */
[----:B------:R-:W-:Y:S01]  /*06f0*/  MOV R27, UR13 ;  /* 0x0000000d001b7c02 */ /* 0x000fe20008000f00 */
[----:B0-----:R-:W-:-:S03]  /*0700*/  IMAD.WIDE.U32 R10, R8, 0x4, R10 ;  /* 0x00000004080a7825 */ /* 0x001fc600078e000a */
[----:B------:R-:W-:-:S04]  /*0710*/  IADD3 R10, P0, PT, R10, 0x10, RZ ;  /* 0x000000100a0a7810 */ /* 0x000fc80007f1e0ff */
[----:B------:R-:W-:-:S09]  /*0720*/  IADD3.X R11, PT, PT, RZ, R11, RZ, P0, !PT ;  /* 0x0000000bff0b7210 */ /* 0x000fd200007fe4ff */
.L_x_71:
[----:B------:R-:W-:Y:S01]  /*0730*/  MOV R12, UR5 ;  /* 0x00000005000c7c02 */ /* 0x000fe20008000f00 */
[----:B------:R-:W2:Y:S01]  /*0740*/  LDG.E R20, desc[UR14][R10.64+-0x10] ;  /* 0xfffff00e0a147981 */ /* 0x000ea2000c1e1900 */
[----:B------:R-:W-:-:S03]  /*0750*/  MOV R13, UR6 ;  /* 0x00000006000d7c02 */ /* 0x000fc60008000f00 */
[----:B------:R-:W3:Y:S01]  /*0760*/  LDG.E R24, desc[UR14][R10.64+-0xc] ;  /* 0xfffff40e0a187981 */ /* 0x000ee2000c1e1900 */
[----:B------:R-:W-:-:S03]  /*0770*/  IMAD.WIDE R12, R14, 0x4, R12 ;  /* 0x000000040e0c7825 */ /* 0x000fc600078e020c */
[----:B------:R-:W4:Y:S04]  /*0780*/  LDG.E R15, desc[UR14][R10.64+-0x8] ;  /* 0xfffff80e0a0f7981 */ /* 0x000f28000c1e1900 */
[----:B------:R-:W2:Y:S04]  /*0790*/  LDG.E R19, desc[UR14][R12.64+-0x10] ;  /* 0xfffff00e0c137981 */ /* 0x000ea8000c1e1900 */
[----:B------:R-:W3:Y:S04]  /*07a0*/  LDG.E R23, desc[UR14][R12.64+-0xc] ;  /* 0xfffff40e0c177981 */ /* 0x000ee8000c1e1900 */
[----:B------:R-:W4:Y:S04]  /*07b0*/  LDG.E R16, desc[UR14][R12.64+-0x8] ;  /* 0xfffff80e0c107981 */ /* 0x000f28000c1e1900 */
[----:B------:R-:W5:Y:S04]  /*07c0*/  LDG.E R17, desc[UR14][R10.64+-0x4] ;  /* 0xfffffc0e0a117981 */ /* 0x000f68000c1e1900 */
[----:B------:R-:W5:Y:S04]  /*07d0*/  LDG.E R18, desc[UR14][R12.64+-0x4] ;  /* 0xfffffc0e0c127981 */ /* 0x000f68000c1e1900 */
[----:B------:R-:W5:Y:S04]  /*07e0*/  LDG.E R21, desc[UR14][R10.64+0x4] ;  /* 0x0000040e0a157981 */ /* 0x000f68000c1e1900 */
[----:B------:R-:W5:Y:S04]  /*07f0*/  LDG.E R26, desc[UR14][R12.64+0xc] ;  /* 0x00000c0e0c1a7981 */ /* 0x000f68000c1e1900 */
[----:B------:R-:W5:Y:S01]  /*0800*/  LDG.E R25, desc[UR14][R10.64+0xc] ;  /* 0x00000c0e0a197981 */ /* 0x000f62000c1e1900 */
[----:B--2---:R-:W-:-:S03]  /*0810*/  FADD R22, R19, -R20 ;  /* 0x8000001413167221 */ /* 0x004fc60000000000 */
[----:B------:R-:W2:Y:S04]  /*0820*/  LDG.E R19, desc[UR14][R10.64] ;  /* 0x0000000e0a137981 */ /* 0x000ea8000c1e1900 */
[----:B------:R-:W2:Y:S01]  /*0830*/  LDG.E R20, desc[UR14][R12.64] ;  /* 0x0000000e0c147981 */ /* 0x000ea2000c1e1900 */
[----:B------:R-:W-:-:S03]  /*0840*/  FFMA R9, R22, R22, R9 ;  /* 0x0000001616097223 */ /* 0x000fc60000000009 */
[----:B------:R-:W2:Y:S01]  /*0850*/  LDG.E R22, desc[UR14][R12.64+0x4] ;  /* 0x0000040e0c167981 */ /* 0x000ea2000c1e1900 */
[----:B---3--:R-:W-:-:S03]  /*0860*/  FADD R28, R23, -R24 ;  /* 0x80000018171c7221 */ /* 0x008fc60000000000 */
[----:B------:R0:W3:Y:S04]  /*0870*/  LDG.E R23, desc[UR14][R10.64+0x8] ;  /* 0x0000080e0a177981 */ /* 0x0000e8000c1e1900 */
[----:B------:R-:W3:Y:S01]  /*0880*/  LDG.E R24, desc[UR14][R12.64+0x8] ;  /* 0x0000080e0c187981 */ /* 0x000ee2000c1e1900 */
[----:B------:R-:W-:Y:S01]  /*0890*/  FFMA R9, R28, R28, R9 ;  /* 0x0000001c1c097223 */ /* 0x000fe20000000009 */
[----:B----4-:R-:W-:Y:S01]  /*08a0*/  FADD R16, R16, -R15 ;  /* 0x8000000f10107221 */ /* 0x010fe20000000000 */
[----:B-----5:R-:W-:Y:S01]  /*08b0*/  FADD R18, R18, -R17 ;  /* 0x8000001112127221 */ /* 0x020fe20000000000 */
[----:B------:R-:W-:Y:S02]  /*08c0*/  IADD3 R27, PT, PT, R27, 0x8, RZ ;  /* 0x000000081b1b7810 */ /* 0x000fe40007ffe0ff */
[----:B------:R-:W-:-:S02]  /*08d0*/  FFMA R9, R16, R16, R9 ;  /* 0x0000001010097223 */ /* 0x000fc40000000009 */
[----:B------:R-:W-:Y:S02]  /*08e0*/  ISETP.NE.AND P0, PT, R27, RZ, PT ;  /* 0x000000ff1b00720c */ /* 0x000fe40003f05270 */
[----:B------:R-:W-:Y:S01]  /*08f0*/  FFMA R9, R18, R18, R9 ;  /* 0x0000001212097223 */ /* 0x000fe20000000009 */
[----:B0-----:R-:W-:Y:S01]  /*0900*/  IADD3 R10, P1, PT, R10, 0x20, RZ ;  /* 0x000000200a0a7810 */ /* 0x001fe20007f3e0ff */
[----:B------:R-:W-:Y:S01]  /*0910*/  FADD R26, R26, -R25 ;  /* 0x800000191a1a7221 */ /* 0x000fe20000000000 */
[----:B------:R-:W-:Y:S02]  /*0920*/  IADD3 R14, PT, PT, R14, 0x8, RZ ;  /* 0x000000080e0e7810 */ /* 0x000fe40007ffe0ff */
[----:B------:R-:W-:Y:S01]  /*0930*/  IADD3.X R11, PT, PT, RZ, R11, RZ, P1, !PT ;  /* 0x0000000bff0b7210 */ /* 0x000fe20000ffe4ff */
[----:B--2---:R-:W-:-:S04]  /*0940*/  FADD R20, R20, -R19 ;  /* 0x8000001314147221 */ /* 0x004fc80000000000 */
[----:B------:R-:W-:Y:S01]  /*0950*/  FFMA R9, R20, R20, R9 ;  /* 0x0000001414097223 */ /* 0x000fe20000000009 */
[----:B------:R-:W-:-:S04]  /*0960*/  FADD R22, R22, -R21 ;  /* 0x8000001516167221 */ /* 0x000fc80000000000 */
[----:B------:R-:W-:Y:S01]  /*0970*/  FFMA R9, R22, R22, R9 ;  /* 0x0000001616097223 */ /* 0x000fe20000000009 */
[----:B---3--:R-:W-:-:S04]  /*0980*/  FADD R24, R24, -R23 ;  /* 0x8000001718187221 */ /* 0x008fc80000000000 */
[----:B------:R-:W-:-:S04]  /*0990*/  FFMA R9, R24, R24, R9 ;  /* 0x0000001818097223 */ /* 0x000fc80000000009 */
[----:B------:R-:W-:Y:S01]  /*09a0*/  FFMA R9, R26, R26, R9 ;  /* 0x0000001a1a097223 */ /* 0x000fe20000000009 */
[----:B------:R-:W-:Y:S06]  /*09b0*/  @P0 BRA `(.L_x_71) ;  /* 0xfffffffc005c0947 */ /* 0x000fec000383ffff */
[----:B------:R-:W-:-:S07]  /*09c0*/  MOV R15, UR11 ;  /* 0x0000000b000f7c02 */ /* 0x000fce0008000f00 */
.L_x_70:
[----:B------:R-:W-:-:S13]  /*09d0*/  ISETP.NE.AND P0, PT, RZ, UR9, PT ;  /* 0x00000009ff007c0c */ /* 0x000fda000bf05270 */
[----:B------:R-:W-:Y:S05]  /*09e0*/  @!P0 BRA `(.L_x_72) ;  /* 0x0000000400088947 */ /* 0x000fea0003800000 */
[----:B------:R-:W-:Y:S02]  /*09f0*/  UISETP.GE.U32.AND UP0, UPT, UR7, 0x3, UPT ;  /* 0x000000030700788c */ /* 0x000fe4000bf06070 */
[----:B------:R-:W-:-:S07]  /*0a00*/  UISETP.NE.AND UP1, UPT, UR10, URZ, UPT ;  /* 0x000000ff0a00728c */ /* 0x000fce000bf25270 */
[----:B------:R-:W-:Y:S05]  /*0a10*/  BRA.U !UP0, `(.L_x_73) ;  /* 0x0000000108707547 */ /* 0x000fea000b800000 */
[----:B------:R-:W0:Y:S01]  /*0a20*/  LDC.64 R12, c[0x0][0x3a0] ;  /* 0x0000e800ff0c7b82 */ /* 0x000e220000000a00 */
[CC--:B------:R-:W-:Y:S02]  /*0a30*/  IADD3 R21, PT, PT, R8.reuse, R15.reuse, RZ ;  /* 0x0000000f08157210 */ /* 0x0c0fe40007ffe0ff */
[-C--:B------:R-:W-:Y:S02]  /*0a40*/  IADD3 R19, PT, PT, R3, R15.reuse, RZ ;  /* 0x0000000f03137210 */ /* 0x080fe40007ffe0ff */
[----:B------:R-:W-:-:S03]  /*0a50*/  IADD3 R14, P1, PT, R8, R15, RZ ;  /* 0x0000000f080e7210 */ /* 0x000fc60007f3e0ff */
[----:B------:R-:W1:Y:S01]  /*0a60*/  LDC.64 R16, c[0x0][0x398] ;  /* 0x0000e600ff107b82 */ /* 0x000e620000000a00 */
[----:B------:R-:W-:-:S07]  /*0a70*/  IADD3.X R18, PT, PT, RZ, RZ, RZ, P1, !PT ;  /* 0x000000ffff127210 */ /* 0x000fce0000ffe4ff */
[----:B------:R-:W2:Y:S01]  /*0a80*/  LDC.64 R10, c[0x0][0x3a0] ;  /* 0x0000e800ff0a7b82 */ /* 0x000ea20000000a00 */
[----:B0-----:R-:W-:-:S06]  /*0a90*/  IMAD.WIDE.U32 R12, R21, 0x4, R12 ;  /* 0x00000004150c7825 */ /* 0x001fcc00078e000c */
[----:B------:R-:W3:Y:S01]  /*0aa0*/  LDG.E R13, desc[UR14][R12.64] ;  /* 0x0000000e0c0d7981 */ /* 0x000ee2000c1e1900 */
[----:B-1----:R-:W-:-:S05]  /*0ab0*/  IMAD.WIDE R16, R19, 0x4, R16 ;  /* 0x0000000413107825 */ /* 0x002fca00078e0210 */
[----:B------:R-:W4:Y:S01]  /*0ac0*/  LDG.E R20, desc[UR14][R16.64+0x8] ;  /* 0x0000080e10147981 */ /* 0x000f22000c1e1900 */
[----:B--2---:R-:W-:-:S03]  /*0ad0*/  LEA R10, P1, R14, R10, 0x2 ;  /* 0x0000000a0e0a7211 */ /* 0x004fc600078210ff */
[----:B------:R-:W2:Y:S01]  /*0ae0*/  LDG.E R22, desc[UR14][R16.64+0xc] ;  /* 0x00000c0e10167981 */ /* 0x000ea2000c1e1900 */
[----:B------:R-:W-:-:S03]  /*0af0*/  LEA.HI.X R11, R14, R11, R18, 0x2, P1 ;  /* 0x0000000b0e0b7211 */ /* 0x000fc600008f1412 */
[----:B------:R-:W3:Y:S04]  /*0b00*/  LDG.E R14, desc[UR14][R16.64] ;  /* 0x0000000e100e7981 */ /* 0x000ee8000c1e1900 */
[----:B------:R-:W5:Y:S04]  /*0b10*/  LDG.E R18, desc[UR14][R16.64+0x4] ;  /* 0x0000040e10127981 */ /* 0x000f68000c1e1900 */
[----:B------:R-:W5:Y:S04]  /*0b20*/  LDG.E R19, desc[UR14][R10.64+0x4] ;  /* 0x0000040e0a137981 */ /* 0x000f68000c1e1900 */
[----:B------:R-:W4:Y:S04]  /*0b30*/  LDG.E R21, desc[UR14][R10.64+0x8] ;  /* 0x0000080e0a157981 */ /* 0x000f28000c1e1900 */
[----:B------:R-:W2:Y:S01]  /*0b40*/  LDG.E R23, desc[UR14][R10.64+0xc] ;  /* 0x00000c0e0a177981 */ /* 0x000ea2000c1e1900 */
[----:B------:R-:W-:Y:S01]  /*0b50*/  IADD3 R15, PT, PT, R15, 0x4, RZ ;  /* 0x000000040f0f7810 */ /* 0x000fe20007ffe0ff */
[----:B---3--:R-:W-:-:S04]  /*0b60*/  FADD R14, R14, -R13 ;  /* 0x8000000d0e0e7221 */ /* 0x008fc80000000000 */
[----:B------:R-:W-:Y:S01]  /*0b70*/  FFMA R9, R14, R14, R9 ;  /* 0x0000000e0e097223 */ /* 0x000fe20000000009 */
[----:B-----5:R-:W-:-:S04]  /*0b80*/  FADD R18, R18, -R19 ;  /* 0x8000001312127221 */ /* 0x020fc80000000000 */
[----:B------:R-:W-:Y:S01]  /*0b90*/  FFMA R9, R18, R18, R9 ;  /* 0x0000001212097223 */ /* 0x000fe20000000009 */
[----:B----4-:R-:W-:Y:S01]  /*0ba0*/  FADD R20, R20, -R21 ;  /* 0x8000001514147221 */ /* 0x010fe20000000000 */
[----:B--2---:R-:W-:-:S03]  /*0bb0*/  FADD R22, R22, -R23 ;  /* 0x8000001716167221 */ /* 0x004fc60000000000 */
[----:B------:R-:W-:-:S04]  /*0bc0*/  FFMA R9, R20, R20, R9 ;  /* 0x0000001414097223 */ /* 0x000fc80000000009 */
[----:B------:R-:W-:-:S07]  /*0bd0*/  FFMA R9, R22, R22, R9 ;  /* 0x0000001616097223 */ /* 0x000fce0000000009 */
.L_x_73:
[----:B------:R-:W-:Y:S05]  /*0be0*/  BRA.U !UP1, `(.L_x_72) ;  /* 0x0000000109887547 */ /* 0x000fea000b800000 */
[----:B------:R-:W-:Y:S01]  /*0bf0*/  UISETP.NE.AND UP0, UPT, UR10, 0x1, UPT ;  /* 0x000000010a00788c */ /* 0x000fe2000bf05270 */
[----:B------:R-:W-:-:S08]  /*0c00*/  LOP3.LUT P1, RZ, R4, 0x1, RZ, 0xc0, !PT ;  /* 0x0000000104ff7812 */ /* 0x000fd0000782c0ff */
[----:B------:R-:W-:Y:S05]  /*0c10*/  BRA.U !UP0, `(.L_x_74) ;  /* 0x0000000108507547 */ /* 0x000fea000b800000 */
[----:B------:R-:W0:Y:S01]  /*0c20*/  LDC.64 R12, c[0x0][0x3a0] ;  /* 0x0000e800ff0c7b82 */ /* 0x000e220000000a00 */
[CC--:B------:R-:W-:Y:S02]  /*0c30*/  IADD3 R21, PT, PT, R8.reuse, R15.reuse, RZ ;  /* 0x0000000f08157210 */ /* 0x0c0fe40007ffe0ff */
[-C--:B------:R-:W-:Y:S02]  /*0c40*/  IADD3 R14, P2, PT, R8, R15.reuse, RZ ;  /* 0x0000000f080e7210 */ /* 0x080fe40007f5e0ff */
[----:B------:R-:W-:Y:S02]  /*0c50*/  IADD3 R19, PT, PT, R3, R15, RZ ;  /* 0x0000000f03137210 */ /* 0x000fe40007ffe0ff */
[----:B------:R-:W-:Y:S01]  /*0c60*/  IADD3.X R18, PT, PT, RZ, RZ, RZ, P2, !PT ;  /* 0x000000ffff127210 */ /* 0x000fe200017fe4ff */
[----:B------:R-:W1:Y:S08]  /*0c70*/  LDC.64 R10, c[0x0][0x3a0] ;  /* 0x0000e800ff0a7b82 */ /* 0x000e700000000a00 */
[----:B------:R-:W2:Y:S01]  /*0c80*/  LDC.64 R16, c[0x0][0x398] ;  /* 0x0000e600ff107b82 */ /* 0x000ea20000000a00 */
[----:B0-----:R-:W-:-:S06]  /*0c90*/  IMAD.WIDE.U32 R12, R21, 0x4, R12 ;  /* 0x00000004150c7825 */ /* 0x001fcc00078e000c */
[----:B------:R-:W3:Y:S01]  /*0ca0*/  LDG.E R13, desc[UR14][R12.64] ;  /* 0x0000000e0c0d7981 */ /* 0x000ee2000c1e1900 */
[----:B-1----:R-:W-:-:S04]  /*0cb0*/  LEA R10, P2, R14, R10, 0x2 ;  /* 0x0000000a0e0a7211 */ /* 0x002fc800078410ff */
[----:B------:R-:W-:Y:S01]  /*0cc0*/  LEA.HI.X R11, R14, R11, R18, 0x2, P2 ;  /* 0x0000000b0e0b7211 */ /* 0x000fe200010f1412 */
[----:B--2---:R-:W-:-:S05]  /*0cd0*/  IMAD.WIDE R16, R19, 0x4, R16 ;  /* 0x0000000413107825 */ /* 0x004fca00078e0210 */
[----:B------:R-:W2:Y:S04]  /*0ce0*/  LDG.E R11, desc[UR14][R10.64+0x4] ;  /* 0x0000040e0a0b7981 */ /* 0x000ea8000c1e1900 */
[----:B------:R-:W3:Y:S04]  /*0cf0*/  LDG.E R14, desc[UR14][R16.64] ;  /* 0x0000000e100e7981 */ /* 0x000ee8000c1e1900 */
[----:B------:R-:W2:Y:S01]  /*0d00*/  LDG.E R18, desc[UR14][R16.64+0x4] ;  /* 0x0000040e10127981 */ /* 0x000ea2000c1e1900 */
[----:B------:R-:W-:Y:S01]  /*0d10*/  IADD3 R15, PT, PT, R15, 0x2, RZ ;  /* 0x000000020f0f7810 */ /* 0x000fe20007ffe0ff */
[----:B---3--:R-:W-:-:S04]  /*0d20*/  FADD R14, R14, -R13 ;  /* 0x8000000d0e0e7221 */ /* 0x008fc80000000000 */
[----:B------:R-:W-:Y:S01]  /*0d30*/  FFMA R9, R14, R14, R9 ;  /* 0x0000000e0e097223 */ /* 0x000fe20000000009 */
[----:B--2---:R-:W-:-:S04]  /*0d40*/  FADD R18, R18, -R11 ;  /* 0x8000000b12127221 */ /* 0x004fc80000000000 */
[----:B------:R-:W-:-:S07]  /*0d50*/  FFMA R9, R18, R18, R9 ;  /* 0x0000001212097223 */ /* 0x000fce0000000009 */
.L_x_74:
[----:B------:R-:W-:Y:S05]  /*0d60*/  @!P1 BRA `(.L_x_72) ;  /* 0x0000000000289947 */ /* 0x000fea0003800000 */
[----:B------:R-:W0:Y:S01]  /*0d70*/  LDC.64 R12, c[0x0][0x398] ;  /* 0x0000e600ff0c7b82 */ /* 0x000e220000000a00 */
[-C--:B------:R-:W-:Y:S02]  /*0d80*/  IADD3 R17, PT, PT, R3, R15.reuse, RZ ;  /* 0x0000000f03117210 */ /* 0x080fe40007ffe0ff */
[----:B------:R-:W-:-:S05]  /*0d90*/  IADD3 R15, PT, PT, R8, R15, RZ ;  /* 0x0000000f080f7210 */ /* 0x000fca0007ffe0ff */
[----:B------:R-:W1:Y:S01]  /*0da0*/  LDC.64 R10, c[0x0][0x3a0] ;  /* 0x0000e800ff0a7b82 */ /* 0x000e620000000a00 */
[----:B0-----:R-:W-:-:S06]  /*0db0*/  IMAD.WIDE R12, R17, 0x4, R12 ;  /* 0x00000004110c7825 */ /* 0x001fcc00078e020c */
[----:B------:R-:W2:Y:S01]  /*0dc0*/  LDG.E R12, desc[UR14][R12.64] ;  /* 0x0000000e0c0c7981 */ /* 0x000ea2000c1e1900 */
[----:B-1----:R-:W-:-:S06]  /*0dd0*/  IMAD.WIDE.U32 R10, R15, 0x4, R10 ;  /* 0x000000040f0a7825 */ /* 0x002fcc00078e000a */
[----:B------:R-:W2:Y:S02]  /*0de0*/  LDG.E R11, desc[UR14][R10.64] ;  /* 0x0000000e0a0b7981 */ /* 0x000ea4000c1e1900 */
[----:B--2---:R-:W-:-:S04]  /*0df0*/  FADD R8, R12, -R11 ;  /* 0x8000000b0c087221 */ /* 0x004fc80000000000 */
[----:B------:R-:W-:-:S07]  /*0e00*/  FFMA R9, R8, R8, R9 ;  /* 0x0000000808097223 */ /* 0x000fce0000000009 */
.L_x_72:
[CC--:B------:R-:W-:Y:S01]  /*0e10*/  FSETP.GEU.AND P1, PT, R9.reuse, R6.reuse, PT ;  /* 0x000000060900720b */ /* 0x0c0fe20003f2e000 */
[----:B------:R-:W0:Y:S03]  /*0e20*/  LDCU UR12, c[0x0][0x3ac] ;  /* 0x00007580ff0c77ac */ /* 0x000e260008000800 */
[----:B------:R-:W-:-:S09]  /*0e30*/  FSEL R6, R9, R6, !P1 ;  /* 0x0000000609067208 */ /* 0x000fd20004800000 */
[----:B------:R-:W-:Y:S02]  /*0e40*/  @!P1 I2FP.F32.U32 R7, R5 ;  /* 0x0000000500079245 */ /* 0x000fe40000201000 */
[----:B------:R-:W-:-:S04]  /*0e50*/  IADD3 R5, PT, PT, R5, 0x1, RZ ;  /* 0x0000000105057810 */ /* 0x000fc80007ffe0ff */
[----:B0-----:R-:W-:-:S13]  /*0e60*/  ISETP.NE.AND P2, PT, R5, UR12, PT ;  /* 0x0000000c05007c0c */ /* 0x001fda000bf45270 */
[----:B------:R-:W-:Y:S05]  /*0e70*/  @P2 BRA `(.L_x_75) ;  /* 0xfffffff400f82947 */ /* 0x000fea000383ffff */
[----:B------:R-:W0:Y:S01]  /*0e80*/  LDC.64 R8, c[0x0][0x380] ;  /* 0x0000e000ff087b82 */ /* 0x000e220000000a00 */
[----:B------:R-:W-:-:S06]  /*0e90*/  FADD R5, R2, R7 ;  /* 0x0000000702057221 */ /* 0x000fcc0000000000 */
[----:B------:R-:W0:Y:S02]  /*0ea0*/  F2I.TRUNC.NTZ R5, R5 ;  /* 0x0000000500057305 */ /* 0x000e24000020f100 */
[----:B0-----:R-:W-:-:S05]  /*0eb0*/  IMAD.WIDE R8, R5, 0x4, R8 ;  /* 0x0000000405087825 */ /* 0x001fca00078e0208 */
[----:B------:R-:W2:Y:S01]  /*0ec0*/  LDG.E R6, desc[UR14][R8.64] ;  /* 0x0000000e08067981 */ /* 0x000ea2000c1e1900 */
[----:B------:R-:W-:Y:S02]  /*0ed0*/  ISETP.GE.U32.AND P1, PT, R4, 0x10, PT ;  /* 0x000000100400780c */ /* 0x000fe40003f26070 */
[----:B--2---:R-:W-:Y:S01]  /*0ee0*/  IADD3 R7, PT, PT, R6, 0x1, RZ ;  /* 0x0000000106077810 */ /* 0x004fe20007ffe0ff */
[----:B------:R-:W-:-:S04]  /*0ef0*/  HFMA2 R6, -RZ, RZ, 0, 0 ;  /* 0x00000000ff067431 */ /* 0x000fc800000001ff */
[----:B------:R0:W-:Y:S06]  /*0f00*/  STG.E desc[UR14][R8.64], R7 ;  /* 0x0000000708007986 */ /* 0x0001ec000c10190e */
[----:B------:R-:W-:Y:S05]  /*0f10*/  @!P1 BRA `(.L_x_76) ;  /* 0x00000004002c9947 */ /* 0x000fea0003800000 */
[----:B------:R-:W-:-:S07]  /*0f20*/  MOV R10, RZ ;  /* 0x000000ff000a7202 */ /* 0x000fce0000000f00 */
.L_x_77:
[----:B0-----:R-:W0:Y:S01]  /*0f30*/  LDC.64 R6, c[0x0][0x398] ;  /* 0x0000e600ff067b82 */ /* 0x001e220000000a00 */
[----:B-1----:R-:W-:Y:S01]  /*0f40*/  IADD3 R11, PT, PT, R3, R10, RZ ;  /* 0x0000000a030b7210 */ /* 0x002fe20007ffe0ff */
[----:B------:R-:W-:-:S06]  /*0f50*/  IMAD R13, R5, R4, R10 ;  /* 0x00000004050d7224 */ /* 0x000fcc00078e020a */
[----:B------:R-:W1:Y:S01]  /*0f60*/  LDC.64 R8, c[0x0][0x388] ;  /* 0x0000e200ff087b82 */ /* 0x000e620000000a00 */
[----:B0-----:R-:W-:-:S05]  /*0f70*/  IMAD.WIDE R6, R11, 0x4, R6 ;  /* 0x000000040b067825 */ /* 0x001fca00078e0206 */
[----:B------:R-:W2:Y:S01]  /*0f80*/  LDG.E R11, desc[UR14][R6.64] ;  /* 0x0000000e060b7981 */ /* 0x000ea2000c1e1900 */
[----:B-1----:R-:W-:-:S05]  /*0f90*/  IMAD.WIDE R8, R13, 0x4, R8 ;  /* 0x000000040d087825 */ /* 0x002fca00078e0208 */
[----:B------:R-:W2:Y:S04]  /*0fa0*/  LDG.E R12, desc[UR14][R8.64] ;  /* 0x0000000e080c7981 */ /* 0x000ea8000c1e1900 */
[----:B------:R-:W3:Y:S04]  /*0fb0*/  LDG.E R13, desc[UR14][R8.64+0x4] ;  /* 0x0000040e080d7981 */ /* 0x000ee8000c1e1900 */
[----:B------:R-:W4:Y:S04]  /*0fc0*/  LDG.E R15, desc[UR14][R8.64+0x8] ;  /* 0x0000080e080f7981 */ /* 0x000f28000c1e1900 */
[----:B------:R-:W5:Y:S01]  /*0fd0*/  LDG.E R17, desc[UR14][R8.64+0xc] ;  /* 0x00000c0e08117981 */ /* 0x000f62000c1e1900 */
[----:B--2---:R-:W-:-:S05]  /*0fe0*/  FADD R11, R11, R12 ;  /* 0x0000000c0b0b7221 */ /* 0x004fca0000000000 */
[----:B------:R-:W-:Y:S04]  /*0ff0*/  STG.E desc[UR14][R8.64], R11 ;  /* 0x0000000b08007986 */ /* 0x000fe8000c10190e */
[----:B------:R-:W3:Y:S02]  /*1000*/  LDG.E R12, desc[UR14][R6.64+0x4] ;  /* 0x0000040e060c7981 */ /* 0x000ee4000c1e1900 */
[----:B---3--:R-:W-:-:S05]  /*1010*/  FADD R13, R12, R13 ;  /* 0x0000000d0c0d7221 */ /* 0x008fca0000000000 */
[----:B------:R0:W-:Y:S04]  /*1020*/  STG.E desc[UR14][R8.64+0x4], R13 ;  /* 0x0000040d08007986 */ /* 0x0001e8000c10190e */
[----:B------:R-:W4:Y:S04]  /*1030*/  LDG.E R12, desc[UR14][R6.64+0x8] ;  /* 0x0000080e060c7981 */ /* 0x000f28000c1e1900 */
[----:B0-----:R-:W2:Y:S01]  /*1040*/  LDG.E R13, desc[UR14][R8.64+0x14] ;  /* 0x0000140e080d7981 */ /* 0x001ea2000c1e1900 */
[----:B----4-:R-:W-:-:S05]  /*1050*/  FADD R15, R12, R15 ;  /* 0x0000000f0c0f7221 */ /* 0x010fca0000000000 */
[----:B------:R0:W-:Y:S04]  /*1060*/  STG.E desc[UR14][R8.64+0x8], R15 ;  /* 0x0000080f08007986 */ /* 0x0001e8000c10190e */
[----:B------:R-:W5:Y:S04]  /*1070*/  LDG.E R12, desc[UR14][R6.64+0xc] ;  /* 0x00000c0e060c7981 */ /* 0x000f68000c1e1900 */
[----:B0-----:R-:W3:Y:S01]  /*1080*/  LDG.E R15, desc[UR14][R8.64+0x18] ;  /* 0x0000180e080f7981 */ /* 0x001ee2000c1e1900 */
[----:B-----5:R-:W-:-:S03]  /*1090*/  FADD R17, R12, R17 ;  /* 0x000000110c117221 */ /* 0x020fc60000000000 */
[----:B------:R-:W4:Y:S04]  /*10a0*/  LDG.E R12, desc[UR14][R8.64+0x10] ;  /* 0x0000100e080c7981 */ /* 0x000f28000c1e1900 */
[----:B------:R0:W-:Y:S04]  /*10b0*/  STG.E desc[UR14][R8.64+0xc], R17 ;  /* 0x00000c1108007986 */ /* 0x0001e8000c10190e */
[----:B------:R-:W4:Y:S04]  /*10c0*/  LDG.E R11, desc[UR14][R6.64+0x10] ;  /* 0x0000100e060b7981 */ /* 0x000f28000c1e1900 */
[----:B0-----:R-:W5:Y:S01]  /*10d0*/  LDG.E R17, desc[UR14][R8.64+0x1c] ;  /* 0x00001c0e08117981 */ /* 0x001f62000c1e1900 */
[----:B----4-:R-:W-:-:S05]  /*10e0*/  FADD R11, R11, R12 ;  /* 0x0000000c0b0b7221 */ /* 0x010fca0000000000 */
[----:B------:R-:W-:Y:S04]  /*10f0*/  STG.E desc[UR14][R8.64+0x10], R11 ;  /* 0x0000100b08007986 */ /* 0x000fe8000c10190e */
[----:B------:R-:W2:Y:S02]  /*1100*/  LDG.E R12, desc[UR14][R6.64+0x14] ;  /* 0x0000140e060c7981 */ /* 0x000ea4000c1e1900 */
[----:B--2---:R-:W-:-:S05]  /*1110*/  FADD R13, R12, R13 ;  /* 0x0000000d0c0d7221 */ /* 0x004fca0000000000 */
[----:B------:R0:W-:Y:S04]  /*1120*/  STG.E desc[UR14][R8.64+0x14], R13 ;  /* 0x0000140d08007986 */ /* 0x0001e8000c10190e */
[----:B------:R-:W3:Y:S04]  /*1130*/  LDG.E R12, desc[UR14][R6.64+0x18] ;  /* 0x0000180e060c7981 */ /* 0x000ee8000c1e1900 */
[----:B0-----:R-:W2:Y:S01]  /*1140*/  LDG.E R13, desc[UR14][R8.64+0x24] ;  /* 0x0000240e080d7981 */ /* 0x001ea2000c1e1900 */
[----:B---3--:R-:W-:-:S05]  /*1150*/  FADD R15, R12, R15 ;  /* 0x0000000f0c0f7221 */ /* 0x008fca0000000000 */
        /* <DEDUP_REMOVED lines=25> */
[----:B------:R1:W-:Y:S04]  /*12f0*/  STG.E desc[UR14][R8.64+0x30], R11 ;  /* 0x0000300b08007986 */ /* 0x0003e8000c10190e */
[----:B------:R-:W2:Y:S02]  /*1300*/  LDG.E R12, desc[UR14][R6.64+0x34] ;  /* 0x0000340e060c7981 */ /* 0x000ea4000c1e1900 */
[----:B--2---:R-:W-:-:S05]  /*1310*/  FADD R13, R12, R13 ;  /* 0x0000000d0c0d7221 */ /* 0x004fca0000000000 */
[----:B------:R1:W-:Y:S04]  /*1320*/  STG.E desc[UR14][R8.64+0x34], R13 ;  /* 0x0000340d08007986 */ /* 0x0003e8000c10190e */
[----:B------:R-:W3:Y:S02]  /*1330*/  LDG.E R12, desc[UR14][R6.64+0x38] ;  /* 0x0000380e060c7981 */ /* 0x000ee4000c1e1900 */
[----:B---3--:R-:W-:-:S05]  /*1340*/  FADD R15, R12, R15 ;  /* 0x0000000f0c0f7221 */ /* 0x008fca0000000000 */
[----:B------:R1:W-:Y:S04]  /*1350*/  STG.E desc[UR14][R8.64+0x38], R15 ;  /* 0x0000380f08007986 */ /* 0x0003e8000c10190e */
[----:B------:R-:W5:Y:S01]  /*1360*/  LDG.E R12, desc[UR14][R6.64+0x3c] ;  /* 0x00003c0e060c7981 */ /* 0x000f62000c1e1900 */
[----:B------:R-:W-:-:S04]  /*1370*/  IADD3 R10, PT, PT, R10, 0x10, RZ ;  /* 0x000000100a0a7810 */ /* 0x000fc80007ffe0ff */
[----:B------:R-:W-:Y:S01]  /*1380*/  ISETP.NE.AND P1, PT, R10, UR4, PT ;  /* 0x000000040a007c0c */ /* 0x000fe2000bf25270 */
[----:B-----5:R-:W-:-:S05]  /*1390*/  FADD R17, R12, R17 ;  /* 0x000000110c117221 */ /* 0x020fca0000000000 */
[----:B------:R1:W-:Y:S07]  /*13a0*/  STG.E desc[UR14][R8.64+0x3c], R17 ;  /* 0x00003c1108007986 */ /* 0x0003ee000c10190e */
[----:B------:R-:W-:Y:S05]  /*13b0*/  @P1 BRA `(.L_x_77) ;  /* 0xfffffff800dc1947 */ /* 0x000fea000383ffff */
[----:B------:R-:W-:-:S07]  /*13c0*/  MOV R6, UR4 ;  /* 0x0000000400067c02 */ /* 0x000fce0008000f00 */
.L_x_76:
[----:B------:R-:W-:-:S09]  /*13d0*/  UISETP.NE.AND UP0, UPT, UR8, URZ, UPT ;  /* 0x000000ff0800728c */ /* 0x000fd2000bf05270 */
[----:B------:R-:W-:Y:S05]  /*13e0*/  BRA.U !UP0, `(.L_x_78) ;  /* 0x0000000508707547 */ /* 0x000fea000b800000 */
[----:B------:R-:W-:-:S04]  /*13f0*/  UIADD3 UR12, UPT, UPT, UR8, -0x1, URZ ;  /* 0xffffffff080c7890 */ /* 0x000fc8000fffe0ff */
[----:B------:R-:W-:-:S09]  /*1400*/  UISETP.GE.U32.AND UP0, UPT, UR12, 0x7, UPT ;  /* 0x000000070c00788c */ /* 0x000fd2000bf06070 */
[----:B------:R-:W-:Y:S05]  /*1410*/  BRA.U !UP0, `(.L_x_79) ;  /* 0x00000001089c7547 */ /* 0x000fea000b800000 */
[----:B01----:R-:W0:Y:S01]  /*1420*/  LDC.64 R8, c[0x0][0x398] ;  /* 0x0000e600ff087b82 */ /* 0x003e220000000a00 */
[----:B------:R-:W-:Y:S01]  /*1430*/  IADD3 R7, PT, PT, R3, R6, RZ ;  /* 0x0000000603077210 */ /* 0x000fe20007ffe0ff */
        /* <DEDUP_REMOVED lines=34> */
[----:B------:R-:W-:Y:S01]  /*1660*/  IADD3 R6, PT, PT, R6, 0x8, RZ ;  /* 0x0000000806067810 */ /* 0x000fe20007ffe0ff */
[----:B-----5:R-:W-:-:S05]  /*1670*/  FADD R17, R12, R17 ;  /* 0x000000110c117221 */ /* 0x020fca0000000000 */
[----:B------:R4:W-:Y:S02]  /*1680*/  STG.E desc[UR14][R10.64+0x1c], R17 ;  /* 0x00001c110a007986 */ /* 0x0009e4000c10190e */
.L_x_79:
[----:B------:R-:W-:Y:S05]  /*1690*/  @!P0 BRA `(.L_x_78) ;  /* 0x0000000000c48947 */ /* 0x000fea0003800000 */
[----:B------:R-:W-:Y:S02]  /*16a0*/  UISETP.GE.U32.AND UP0, UPT, UR7, 0x3, UPT ;  /* 0x000000030700788c */ /* 0x000fe4000bf06070 */
[----:B------:R-:W-:-:S07]  /*16b0*/  UISETP.NE.AND UP1, UPT, UR10, URZ, UPT ;  /* 0x000000ff0a00728c */ /* 0x000fce000bf25270 */
[----:B------:R-:W-:Y:S05]  /*16c0*/  BRA.U !UP0, `(.L_x_80) ;  /* 0x00000001085c7547 */ /* 0x000fea000b800000 */
[----:B01----:R-:W0:Y:S01]  /*16d0*/  LDC.64 R8, c[0x0][0x398] ;  /* 0x0000e600ff087b82 */ /* 0x003e220000000a00 */
[----:B----4-:R-:W-:Y:S01]  /*16e0*/  IADD3 R7, PT, PT, R3, R6, RZ ;  /* 0x0000000603077210 */ /* 0x010fe20007ffe0ff */
        /* <DEDUP_REMOVED lines=10> */
[----:B------:R2:W-:Y:S04]  /*1790*/  STG.E desc[UR14][R10.64], R7 ;  /* 0x000000070a007986 */ /* 0x0005e8000c10190e */
[----:B------:R-:W3:Y:S02]  /*17a0*/  LDG.E R12, desc[UR14][R8.64+0x4] ;  /* 0x0000040e080c7981 */ /* 0x000ee4000c1e1900 */
[----:B---3--:R-:W-:-:S05]  /*17b0*/  FADD R13, R12, R13 ;  /* 0x0000000d0c0d7221 */ /* 0x008fca0000000000 */
[----:B------:R2:W-:Y:S04]  /*17c0*/  STG.E desc[UR14][R10.64+0x4], R13 ;  /* 0x0000040d0a007986 */ /* 0x0005e8000c10190e */
[----:B------:R-:W4:Y:S02]  /*17d0*/  LDG.E R12, desc[UR14][R8.64+0x8] ;  /* 0x0000080e080c7981 */ /* 0x000f24000c1e1900 */
[----:B----4-:R-:W-:-:S05]  /*17e0*/  FADD R15, R12, R15 ;  /* 0x0000000f0c0f7221 */ /* 0x010fca0000000000 */
[----:B------:R2:W-:Y:S04]  /*17f0*/  STG.E desc[UR14][R10.64+0x8], R15 ;  /* 0x0000080f0a007986 */ /* 0x0005e8000c10190e */
[----:B------:R-:W5:Y:S01]  /*1800*/  LDG.E R12, desc[UR14][R8.64+0xc] ;  /* 0x00000c0e080c7981 */ /* 0x000f62000c1e1900 */
[----:B------:R-:W-:Y:S01]  /*1810*/  IADD3 R6, PT, PT, R6, 0x4, RZ ;  /* 0x0000000406067810 */ /* 0x000fe20007ffe0ff */
[----:B-----5:R-:W-:-:S05]  /*1820*/  FADD R17, R12, R17 ;  /* 0x000000110c117221 */ /* 0x020fca0000000000 */
[----:B------:R2:W-:Y:S02]  /*1830*/  STG.E desc[UR14][R10.64+0xc], R17 ;  /* 0x00000c110a007986 */ /* 0x0005e4000c10190e */
.L_x_80:
[----:B------:R-:W-:Y:S05]  /*1840*/  BRA.U !UP1, `(.L_x_78) ;  /* 0x0000000109587547 */ /* 0x000fea000b800000 */
[----:B01----:R-:W0:Y:S01]  /*1850*/  LDC.64 R8, c[0x0][0x398] ;  /* 0x0000e600ff087b82 */ /* 0x003e220000000a00 */
[----:B------:R-:W-:Y:S01]  /*1860*/  IADD3 R3, PT, PT, R3, R6, RZ ;  /* 0x0000000603037210 */ /* 0x000fe20007ffe0ff */
[----:B--2-4-:R-:W-:-:S06]  /*1870*/  IMAD R7, R5, R4, R6 ;  /* 0x0000000405077224 */ /* 0x014fcc00078e0206 */
[----:B------:R-:W1:Y:S01]  /*1880*/  LDC.64 R10, c[0x0][0x388] ;  /* 0x0000e200ff0a7b82 */ /* 0x000e620000000a00 */
[----:B0-----:R-:W-:-:S05]  /*1890*/  IMAD.WIDE R4, R3, 0x4, R8 ;  /* 0x0000000403047825 */ /* 0x001fca00078e0208 */
[----:B------:R-:W2:Y:S01]  /*18a0*/  LDG.E R3, desc[UR14][R4.64] ;  /* 0x0000000e04037981 */ /* 0x000ea2000c1e1900 */
[----:B-1----:R-:W-:-:S05]  /*18b0*/  IMAD.WIDE R6, R7, 0x4, R10 ;  /* 0x0000000407067825 */ /* 0x002fca00078e020a */
[----:B------:R-:W2:Y:S01]  /*18c0*/  LDG.E R8, desc[UR14][R6.64] ;  /* 0x0000000e06087981 */ /* 0x000ea2000c1e1900 */
[----:B------:R-:W-:Y:S01]  /*18d0*/  UISETP.NE.AND UP0, UPT, UR10, 0x1, UPT ;  /* 0x000000010a00788c */ /* 0x000fe2000bf05270 */
[----:B--2---:R-:W-:-:S05]  /*18e0*/  FADD R3, R3, R8 ;  /* 0x0000000803037221 */ /* 0x004fca0000000000 */
[----:B------:R3:W-:Y:S03]  /*18f0*/  STG.E desc[UR14][R6.64], R3 ;  /* 0x0000000306007986 */ /* 0x0007e6000c10190e */
[----:B------:R-:W-:Y:S05]  /*1900*/  BRA.U !UP0, `(.L_x_78) ;  /* 0x0000000108287547 */ /* 0x000fea000b800000 */
[----:B---3--:R-:W2:Y:S04]  /*1910*/  LDG.E R3, desc[UR14][R4.64+0x4] ;  /* 0x0000040e04037981 */ /* 0x008ea8000c1e1900 */
[----:B------:R-:W2:Y:S01]  /*1920*/  LDG.E R8, desc[UR14][R6.64+0x4] ;  /* 0x0000040e06087981 */ /* 0x000ea2000c1e1900 */
[----:B------:R-:W-:Y:S01]  /*1930*/  UISETP.NE.AND UP0, UPT, UR10, 0x2, UPT ;  /* 0x000000020a00788c */ /* 0x000fe2000bf05270 */
[----:B--2---:R-:W-:-:S05]  /*1940*/  FADD R3, R3, R8 ;  /* 0x0000000803037221 */ /* 0x004fca0000000000 */
[----:B------:R0:W-:Y:S03]  /*1950*/  STG.E desc[UR14][R6.64+0x4], R3 ;  /* 0x0000040306007986 */ /* 0x0001e6000c10190e */
[----:B------:R-:W-:Y:S05]  /*1960*/  BRA.U !UP0, `(.L_x_78) ;  /* 0x0000000108107547 */ /* 0x000fea000b800000 */
[----:B------:R-:W2:Y:S04]  /*1970*/  LDG.E R4, desc[UR14][R4.64+0x8] ;  /* 0x0000080e04047981 */ /* 0x000ea8000c1e1900 */
[----:B0-----:R-:W2:Y:S02]  /*1980*/  LDG.E R3, desc[UR14][R6.64+0x8] ;  /* 0x0000080e06037981 */ /* 0x001ea4000c1e1900 */
[----:B--2---:R-:W-:-:S05]  /*1990*/  FADD R3, R4, R3 ;  /* 0x0000000304037221 */ /* 0x004fca0000000000 */
[----:B------:R0:W-:Y:S02]  /*19a0*/  STG.E desc[UR14][R6.64+0x8], R3 ;  /* 0x0000080306007986 */ /* 0x0001e4000c10190e */
.L_x_78:
[----:B------:R-:W5:Y:S01]  /*19b0*/  LDCU UR12, c[0x0][0x390] ;  /* 0x00007200ff0c77ac */ /* 0x000f620008000800 */
[----:B------:R-:W1:Y:S01]  /*19c0*/  LDCU UR16, c[0x0][0x3a8] ;  /* 0x00007500ff1077ac */ /* 0x000e620008000800 */
[----:B-----5:R-:W-:-:S04]  /*19d0*/  IADD3 R0, PT, PT, R0, UR12, RZ ;  /* 0x0000000c00007c10 */ /* 0x020fc8000fffe0ff */
[----:B-1----:R-:W-:-:S13]  /*19e0*/  ISETP.GE.AND P0, PT, R0, UR16, PT ;  /* 0x0000001000007c0c */ /* 0x002fda000bf06270 */
[----:B------:R-:W-:Y:S05]  /*19f0*/  @!P0 BRA `(.L_x_81) ;  /* 0xffffffec00048947 */ /* 0x000fea000383ffff */
[----:B------:R-:W-:Y:S05]  /*1a00*/  EXIT ;  /* 0x000000000000794d */ /* 0x000fea0003800000 */
.L_x_62:
[----:B------:R-:W0:Y:S02]  /*1a10*/  LDCU UR4, c[0x0][0x3b0] ;  /* 0x00007600ff0477ac */ /* 0x000e240008000800 */
[----:B0-----:R-:W-:-:S09]  /*1a20*/  UISETP.GT.AND UP0, UPT, UR4, URZ, UPT ;  /* 0x000000ff0400728c */ /* 0x001fd2000bf04270 */
[----:B------:R-:W-:Y:S05]  /*1a30*/  BRA.U UP0, `(.L_x_82) ;  /* 0x0000000100307547 */ /* 0x000fea000b800000 */
[----:B------:R-:W0:Y:S01]  /*1a40*/  LDC.64 R4, c[0x0][0x380] ;  /* 0x0000e000ff047b82 */ /* 0x000e220000000a00 */
[----:B------:R-:W0:Y:S02]  /*1a50*/  F2I.TRUNC.NTZ R3, R2 ;  /* 0x0000000200037305 */ /* 0x000e24000020f100 */
[----:B0-----:R-:W-:-:S05]  /*1a60*/  IMAD.WIDE R4, R3, 0x4, R4 ;  /* 0x0000000403047825 */ /* 0x001fca00078e0204 */
[----:B------:R0:W5:Y:S01]  /*1a70*/  LDG.E R3, desc[UR14][R4.64] ;  /* 0x0000000e04037981 */ /* 0x000162000c1e1900 */
[----:B------:R-:W-:Y:S01]  /*1a80*/  BSSY.RECONVERGENT B0, `(.L_x_83) ;  /* 0x0000005000007945 */ /* 0x000fe20003800200 */
.L_x_84:
[----:B------:R-:W-:Y:S02]  /*1a90*/  IADD3 R0, PT, PT, R0, UR6, RZ ;  /* 0x0000000600007c10 */ /* 0x000fe4000fffe0ff */
[----:B-----5:R-:W-:Y:S02]  /*1aa0*/  IADD3 R3, PT, PT, R3, 0x1, RZ ;  /* 0x0000000103037810 */ /* 0x020fe40007ffe0ff */
[----:B------:R-:W-:-:S13]  /*1ab0*/  ISETP.GE.AND P0, PT, R0, UR7, PT ;  /* 0x0000000700007c0c */ /* 0x000fda000bf06270 */
[----:B------:R-:W-:Y:S05]  /*1ac0*/  @!P0 BRA `(.L_x_84) ;  /* 0xfffffffc00f08947 */ /* 0x000fea000383ffff */
[----:B------:R-:W-:Y:S05]  /*1ad0*/  BSYNC.RECONVERGENT B0 ;  /* 0x0000000000007941 */ /* 0x000fea0003800200 */
.L_x_83:
[----:B------:R-:W-:Y:S01]  /*1ae0*/  STG.E desc[UR14][R4.64], R3 ;  /* 0x0000000304007986 */ /* 0x000fe2000c10190e */
[----:B------:R-:W-:Y:S05]  /*1af0*/  EXIT ;  /* 0x000000000000794d */ /* 0x000fea0003800000 */
.L_x_82:
[----:B------:R-:W0:Y:S01]  /*1b00*/  LDC.64 R4, c[0x0][0x380] ;  /* 0x0000e000ff047b82 */ /* 0x000e220000000a00 */
[----:B------:R-:W0:Y:S01]  /*1b10*/  F2I.TRUNC.NTZ R2, R2 ;  /* 0x0000000200027305 */ /* 0x000e22000020f100 */
[----:B------:R-:W-:Y:S02]  /*1b20*/  ULOP3.LUT UR5, UR4, 0xf, URZ, 0xc0, !UPT ;  /* 0x0000000f04057892 */ /* 0x000fe4000f8ec0ff */
[----:B------:R-:W-:Y:S02]  /*1b30*/  ULOP3.LUT UR7, UR4, 0x7, URZ, 0xc0, !UPT ;  /* 0x0000000704077892 */ /* 0x000fe4000f8ec0ff */
[----:B------:R-:W-:Y:S02]  /*1b40*/  UIADD3 UR6, UPT, UPT, UR5, -0x1, URZ ;  /* 0xffffffff05067890 */ /* 0x000fe4000fffe0ff */
[----:B------:R-:W-:Y:S02]  /*1b50*/  UIADD3 UR8, UPT, UPT, UR7, -0x1, URZ ;  /* 0xffffffff07087890 */ /* 0x000fe4000fffe0ff */
[----:B------:R-:W-:-:S02]  /*1b60*/  ULOP3.LUT UR9, UR4, 0x7ffffff0, URZ, 0xc0, !UPT ;  /* 0x7ffffff004097892 */ /* 0x000fc4000f8ec0ff */
[----:B------:R-:W-:Y:S02]  /*1b70*/  ULOP3.LUT UR4, UR4, 0x3, URZ, 0xc0, !UPT ;  /* 0x0000000304047892 */ /* 0x000fe4000f8ec0ff */
[----:B------:R-:W-:Y:S02]  /*1b80*/  UISETP.GE.U32.AND UP1, UPT, UR6, 0x7, UPT ;  /* 0x000000070600788c */ /* 0x000fe4000bf26070 */
[----:B------:R-:W-:Y:S01]  /*1b90*/  UISETP.GE.U32.AND UP0, UPT, UR8, 0x3, UPT ;  /* 0x000000030800788c */ /* 0x000fe2000bf06070 */
[----:B0-----:R-:W-:-:S10]  /*1ba0*/  IMAD.WIDE R4, R2, 0x4, R4 ;  /* 0x0000000402047825 */ /* 0x001fd400078e0204 */
.L_x_90:
[----:B--2---:R-:W2:Y:S01]  /*1bb0*/  LDG.E R6, desc[UR14][R4.64] ;  /* 0x0000000e04067981 */ /* 0x004ea2000c1e1900 */
[----:B0--3--:R-:W0:Y:S02]  /*1bc0*/  LDC R3, c[0x0][0x3b0] ;  /* 0x0000ec00ff037b82 */ /* 0x009e240000000800 */
[----:B0-----:R-:W-:Y:S02]  /*1bd0*/  ISETP.GE.U32.AND P0, PT, R3, 0x10, PT ;  /* 0x000000100300780c */ /* 0x001fe40003f06070 */
[----:B--2-4-:R-:W-:Y:S02]  /*1be0*/  IADD3 R7, PT, PT, R6, 0x1, RZ ;  /* 0x0000000106077810 */ /* 0x014fe40007ffe0ff */
[----:B------:R-:W-:-:S03]  /*1bf0*/  MOV R6, RZ ;  /* 0x000000ff00067202 */ /* 0x000fc60000000f00 */
[----:B------:R0:W-:Y:S06]  /*1c00*/  STG.E desc[UR14][R4.64], R7 ;  /* 0x0000000704007986 */ /* 0x0001ec000c10190e */
[----:B------:R-:W-:Y:S05]  /*1c10*/  @!P0 BRA `(.L_x_85) ;  /* 0x00000004002c8947 */ /* 0x000fea0003800000 */
[----:B------:R-:W-:-:S07]  /*1c20*/  HFMA2 R10, -RZ, RZ, 0, 0 ;  /* 0x00000000ff0a7431 */ /* 0x000fce00000001ff */
.L_x_86:
[----:B0-----:R-:W0:Y:S01]  /*1c30*/  LDC.64 R6, c[0x0][0x398] ;  /* 0x0000e600ff067b82 */ /* 0x001e220000000a00 */
[-CC-:B-1----:R-:W-:Y:S02]  /*1c40*/  IMAD R11, R0, R3.reuse, R10.reuse ;  /* 0x00000003000b7224 */ /* 0x182fe400078e020a */
[----:B------:R-:W-:-:S05]  /*1c50*/  IMAD R13, R2, R3, R10 ;  /* 0x00000003020d7224 */ /* 0x000fca00078e020a */
        /* <DEDUP_REMOVED lines=71> */
.L_x_85:
[----:B------:R-:W-:-:S09]  /*20d0*/  UISETP.NE.AND UP2, UPT, UR5, URZ, UPT ;  /* 0x000000ff0500728c */ /* 0x000fd2000bf45270 */
[----:B------:R-:W-:Y:S05]  /*20e0*/  BRA.U !UP2, `(.L_x_87) ;  /* 0x000000050a687547 */ /* 0x000fea000b800000 */
[----:B------:R-:W-:Y:S01]  /*20f0*/  UISETP.NE.AND UP2, UPT, UR7, URZ, UPT ;  /* 0x000000ff0700728c */ /* 0x000fe2000bf45270 */
[----:B------:R-:W-:Y:S10]  /*2100*/  BRA.U !UP1, `(.L_x_88) ;  /* 0x00000001099c7547 */ /* 0x000ff4000b800000 */
[----:B-1----:R-:W1:Y:S01]  /*2110*/  LDC.64 R8, c[0x0][0x398] ;  /* 0x0000e600ff087b82 */ /* 0x002e620000000a00 */
[-CC-:B0-----:R-:W-:Y:S02]  /*2120*/  IMAD R7, R0, R3.reuse, R6.reuse ;  /* 0x0000000300077224 */ /* 0x181fe400078e0206 */
[----:B------:R-:W-:-:S05]  /*2130*/  IMAD R13, R2, R3, R6 ;  /* 0x00000003020d7224 */ /* 0x000fca00078e0206 */
[----:B------:R-:W0:Y:S01]  /*2140*/  LDC.64 R10, c[0x0][0x388] ;  /* 0x0000e200ff0a7b82 */ /* 0x000e220000000a00 */
[----:B-1----:R-:W-:-:S05]  /*2150*/  IMAD.WIDE R8, R7, 0x4, R8 ;  /* 0x0000000407087825 */ /* 0x002fca00078e0208 */
[----:B------:R-:W2:Y:S01]  /*2160*/  LDG.E R7, desc[UR14][R8.64] ;  /* 0x0000000e08077981 */ /* 0x000ea2000c1e1900 */
[----:B0-----:R-:W-:-:S05]  /*2170*/  IMAD.WIDE R10, R13, 0x4, R10 ;  /* 0x000000040d0a7825 */ /* 0x001fca00078e020a */
        /* <DEDUP_REMOVED lines=32> */
.L_x_88:
[----:B------:R-:W-:Y:S05]  /*2380*/  BRA.U !UP2, `(.L_x_87) ;  /* 0x000000010ac07547 */ /* 0x000fea000b800000 */
[----:B------:R-:W-:Y:S01]  /*2390*/  UISETP.NE.AND UP2, UPT, UR4, URZ, UPT ;  /* 0x000000ff0400728c */ /* 0x000fe2000bf45270 */
[----:B------:R-:W-:Y:S10]  /*23a0*/  BRA.U !UP0, `(.L_x_89) ;  /* 0x00000001085c7547 */ /* 0x000ff4000b800000 */
[----:B-1----:R-:W1:Y:S01]  /*23b0*/  LDC.64 R8, c[0x0][0x398] ;  /* 0x0000e600ff087b82 */ /* 0x002e620000000a00 */
[-CC-:B0---4-:R-:W-:Y:S02]  /*23c0*/  IMAD R7, R0, R3.reuse, R6.reuse ;  /* 0x0000000300077224 */ /* 0x191fe400078e0206 */
        /* <DEDUP_REMOVED lines=21> */
.L_x_89:
[----:B------:R-:W-:Y:S05]  /*2520*/  BRA.U !UP2, `(.L_x_87) ;  /* 0x000000010a587547 */ /* 0x000fea000b800000 */
[----:B-1----:R-:W1:Y:S01]  /*2530*/  LDC.64 R8, c[0x0][0x398] ;  /* 0x0000e600ff087b82 */ /* 0x002e620000000a00 */
[-CC-:B0-2-4-:R-:W-:Y:S02]  /*2540*/  IMAD R7, R0, R3.reuse, R6.reuse ;  /* 0x0000000300077224 */ /* 0x195fe400078e0206 */
[----:B------:R-:W-:-:S05]  /*2550*/  IMAD R3, R2, R3, R6 ;  /* 0x0000000302037224 */ /* 0x000fca00078e0206 */
[----:B------:R-:W0:Y:S01]  /*2560*/  LDC.64 R10, c[0x0][0x388] ;  /* 0x0000e200ff0a7b82 */ /* 0x000e220000000a00 */
[----:B-1----:R-:W-:-:S04]  /*2570*/  IMAD.WIDE R6, R7, 0x4, R8 ;  /* 0x0000000407067825 */ /* 0x002fc800078e0208 */
[----:B0-----:R-:W-:Y:S02]  /*2580*/  IMAD.WIDE R8, R3, 0x4, R10 ;  /* 0x0000000403087825 */ /* 0x001fe400078e020a */
[----:B------:R-:W2:Y:S04]  /*2590*/  LDG.E R3, desc[UR14][R6.64] ;  /* 0x0000000e06037981 */ /* 0x000ea8000c1e1900 */
        /* <DEDUP_REMOVED lines=15> */
.L_x_87:
[----:B------:R-:W5:Y:S01]  /*2690*/  LDCU UR6, c[0x0][0x390] ;  /* 0x00007200ff0677ac */ /* 0x000f620008000800 */
[----:B------:R-:W1:Y:S01]  /*26a0*/  LDCU UR8, c[0x0][0x3a8] ;  /* 0x00007500ff0877ac */ /* 0x000e620008000800 */
[----:B-----5:R-:W-:-:S04]  /*26b0*/  IADD3 R0, PT, PT, R0, UR6, RZ ;  /* 0x0000000600007c10 */ /* 0x020fc8000fffe0ff */
[----:B-1----:R-:W-:-:S13]  /*26c0*/  ISETP.GE.AND P0, PT, R0, UR8, PT ;  /* 0x0000000800007c0c */ /* 0x002fda000bf06270 */
[----:B------:R-:W-:Y:S05]  /*26d0*/  @!P0 BRA `(.L_x_90) ;  /* 0xfffffff400348947 */ /* 0x000fea000383ffff */
[----:B------:R-:W-:Y:S05]  /*26e0*/  EXIT ;  /* 0x000000000000794d */ /* 0x000fea0003800000 */
.L_x_91:
        /* <DEDUP_REMOVED lines=9> */
.L_x_94:


//--------------------- .nv.shared.reserved.0     --------------------------
	.section	.nv.shared.reserved.0,"aw",@nobits
	.weak		__nv_reservedSMEM_offset_0_alias
	.size		__nv_reservedSMEM_offset_0_alias, 0, 64
	.other		__nv_reservedSMEM_offset_0_alias,@"STO_CUDA_RESERVED_SHARED STV_DEFAULT"
__nv_reservedSMEM_offset_0_alias:
	.zero		0
	.zero		64


//--------------------- .nv.constant0._Z13update_kernelPiS_PfS0_iii --------------------------
	.section	.nv.constant0._Z13update_kernelPiS_PfS0_iii,"a",@progbits
	.sectionflags	@""
	.align	4
.nv.constant0._Z13update_kernelPiS_PfS0_iii:
	.zero		940


//--------------------- .nv.constant0._Z13kmeans_kernelPiPfiS0_S0_iii --------------------------
	.section	.nv.constant0._Z13kmeans_kernelPiPfiS0_S0_iii,"a",@progbits
	.sectionflags	@""
	.align	4
.nv.constant0._Z13kmeans_kernelPiPfiS0_S0_iii:
	.zero		948


//--------------------- SYMBOLS --------------------------

	.type		.nv.reservedSmem.offset0,@object
	.size		.nv.reservedSmem.offset0,0x4
